// auto-generated by cutlass_sweep.gemm — config: {"arch": "sm_100", "cluster_m": 4, "cluster_n": 1, "dtype": "fp16", "dtype_b": "fp16", "layout": "nn", "stages": 2, "tile_k": 64, "tile_m": 128, "tile_n": 128}
#include "cutlass/cutlass.h"
#include "cutlass/gemm/collective/collective_builder.hpp"
#include "cutlass/gemm/device/gemm_universal_adapter.h"
#include "cutlass/gemm/kernel/gemm_universal.hpp"
#include "cutlass/epilogue/collective/collective_builder.hpp"

using ElemA = cutlass::half_t;
using ElemB = cutlass::half_t;
using ElemCD = cutlass::half_t;
using Acc  = float;
using TileShape    = cute::Shape<cute::_128, cute::_128, cute::_64>;
using ClusterShape = cute::Shape<cute::_4, cute::_1, cute::_1>;

using CollectiveEpilogue = typename cutlass::epilogue::collective::CollectiveBuilder<
    cutlass::arch::Sm100, cutlass::arch::OpClassTensorOp,
    TileShape, ClusterShape,
    cutlass::epilogue::collective::EpilogueTileAuto,
    Acc, Acc,
    ElemCD, cutlass::layout::RowMajor, 128 / cutlass::sizeof_bits<ElemCD>::value,
    ElemCD, cutlass::layout::RowMajor, 128 / cutlass::sizeof_bits<ElemCD>::value,
    cutlass::epilogue::collective::EpilogueScheduleAuto
  >::CollectiveOp;

using CollectiveMainloop = typename cutlass::gemm::collective::CollectiveBuilder<
    cutlass::arch::Sm100, cutlass::arch::OpClassTensorOp,
    ElemA, cutlass::layout::RowMajor, 128 / cutlass::sizeof_bits<ElemA>::value,
    ElemB, cutlass::layout::RowMajor, 128 / cutlass::sizeof_bits<ElemB>::value,
    Acc,
    TileShape, ClusterShape,
    cutlass::gemm::collective::StageCount<2>,
    cutlass::gemm::collective::KernelScheduleAuto
  >::CollectiveOp;

using GemmKernel = cutlass::gemm::kernel::GemmUniversal<
    cute::Shape<int,int,int,int>,
    CollectiveMainloop,
    CollectiveEpilogue
>;
using Gemm = cutlass::gemm::device::GemmUniversalAdapter<GemmKernel>;

// Force the device kernel symbol into the cubin without needing a host main.
auto* _anchor = &cutlass::device_kernel<GemmKernel>;


// ===== COMPILED SASS (sm_100a) =====

	.target	sm_100a

	.elftype	@"ET_EXEC"


//--------------------- .note.nv.tkinfo           --------------------------
	.section	.note.nv.tkinfo,"",@"SHT_NOTE"
	.sectionflags	@"SHF_NOTE_NV_TKINFO"
	.tkinfo
        /*0018*/ 	.word	0x00000002
        /*0030*/ 	.string	""
        /*0030*/ 	.string	"ptxas"
        /*0030*/ 	.string	"Cuda compilation tools, release 13.0, V13.0.88"
        /*0030*/ 	.string	"Build cuda_13.0.r13.0/compiler.36424714_0"
        /*0030*/ 	.string	"-arch sm_100a -m 64 "



//--------------------- .note.nv.cuinfo           --------------------------
	.section	.note.nv.cuinfo,"",@"SHT_NOTE"
	.sectionflags	@"SHF_NOTE_NV_CUINFO"
        /*0018*/ 	.short	0x0002
        /*001a*/ 	.short	0x0064
        /*001c*/ 	.short	0x0082
	.zero		2


//--------------------- .nv.info                  --------------------------
	.section	.nv.info,"",@"SHT_CUDA_INFO"
	.align	4


	//----- nvinfo : EIATTR_REGCOUNT
	.align		4
        /*0000*/ 	.byte	0x04, 0x2f
        /*0002*/ 	.short	(.L_19 - .L_18)
	.align		4
.L_18:
        /*0004*/ 	.word	index@(_ZN7cutlass13device_kernelINS_4gemm6kernel13GemmUniversalIN4cute5tupleIJiiiiEEENS1_10collective13CollectiveMmaINS1_35MainloopSm100TmaUmmaWarpSpecializedILi2ELi2ELi4ENS5_IJNS4_1CILi4EEENSA_ILi1EEESC_EEEEENS5_IJNSA_ILi128EEESF_NSA_ILi64EEEEEENS_6half_tENS5_IJlSC_lEEESI_NS5_IJSC_llEEENS4_8TiledMMAINS4_8MMA_AtomIJNS4_26SM100_MMA_F16BF16_2x1SM_SSISI_SI_fLi128ELi128ELNS4_4UMMA5MajorE0ELSP_1ELNSO_7ScaleInE0ELSQ_0EEEEEENS4_6LayoutINS5_IJSC_SC_SC_EEENS5_IJNSA_ILi0EEESV_SV_EEEEENS5_IJNS4_10UnderscoreESY_SY_EEEEENS4_18SM100_TMA_2SM_LOADENS4_14ComposedLayoutINS4_7SwizzleILi3ELi4ELi3EEENS4_18smem_ptr_flag_bitsILi16EEENST_INS5_IJNSA_ILi8EEESG_EEENS5_IJSG_SC_EEEEEEEvNS4_8identityENS4_28SM100_TMA_2SM_LOAD_MULTICASTENS12_IS14_S16_NST_INS5_IJSG_S17_EEENS5_IJSC_SG_EEEEEEEvS1C_EENS_8epilogue10collective18CollectiveEpilogueINS1J_23Sm100TmaWarpSpecializedILi4ELi2ELi16ELb1ELb0EEEJNS5_IJSG_SF_SG_EEENS5_IJNST_ISG_SC_EENST_INS5_IJNSA_ILi16EEENSA_ILi2EEEEEES1F_EEEEESI_SJ_SI_SJ_NS1J_6fusion15FusionCallbacksIS1N_NS1V_17LinearCombinationISI_fSI_fLNS_15FloatRoundStyleE2EEES1O_S1U_JEEENS4_5SM1004TMEM4LOAD26SM100_TMEM_LOAD_32dp32b16xENS4_13SM90_TMA_LOADENS12_INS13_ILi1ELi4ELi3EEES16_NST_INS5_IJS17_S1Q_EEENS5_IJS1Q_SC_EEEEEEENS4_39AutoVectorizingCopyWithAssumedAlignmentILi128EEENS4_14SM90_TMA_STOREES2A_S2C_S2C_EEEvvEEEEvNT_6ParamsE)
        /*0008*/ 	.word	0x0000005b


	//----- nvinfo : EIATTR_FRAME_SIZE
	.align		4
.L_19:
        /*000c*/ 	.byte	0x04, 0x11
        /*000e*/ 	.short	(.L_21 - .L_20)
	.align		4
.L_20:
        /*0010*/ 	.word	index@($__internal_2_$__cuda_sm10x_tcgen05_guardrail_trap_unallocated_columns_being_dealloced)
        /*0014*/ 	.word	0x00000000


	//----- nvinfo : EIATTR_FRAME_SIZE
	.align		4
.L_21:
        /*0018*/ 	.byte	0x04, 0x11
        /*001a*/ 	.short	(.L_23 - .L_22)
	.align		4
.L_22:
        /*001c*/ 	.word	index@($__internal_1_$__cuda_sm10x_tcgen05_guardrail_trap_phase_invalid_during_alloc)
        /*0020*/ 	.word	0x00000000


	//----- nvinfo : EIATTR_FRAME_SIZE
	.align		4
.L_23:
        /*0024*/ 	.byte	0x04, 0x11
        /*0026*/ 	.short	(.L_25 - .L_24)
	.align		4
.L_24:
        /*0028*/ 	.word	index@($__internal_0_$__cuda_sm10x_tcgen05_guardrail_trap_col_being_dealloced_not_returned_by_alloc)
        /*002c*/ 	.word	0x00000000


	//----- nvinfo : EIATTR_FRAME_SIZE
	.align		4
.L_25:
        /*0030*/ 	.byte	0x04, 0x11
        /*0032*/ 	.short	(.L_27 - .L_26)
	.align		4
.L_26:
        /*0034*/ 	.word	index@(_ZN7cutlass13device_kernelINS_4gemm6kernel13GemmUniversalIN4cute5tupleIJiiiiEEENS1_10collective13CollectiveMmaINS1_35MainloopSm100TmaUmmaWarpSpecializedILi2ELi2ELi4ENS5_IJNS4_1CILi4EEENSA_ILi1EEESC_EEEEENS5_IJNSA_ILi128EEESF_NSA_ILi64EEEEEENS_6half_tENS5_IJlSC_lEEESI_NS5_IJSC_llEEENS4_8TiledMMAINS4_8MMA_AtomIJNS4_26SM100_MMA_F16BF16_2x1SM_SSISI_SI_fLi128ELi128ELNS4_4UMMA5MajorE0ELSP_1ELNSO_7ScaleInE0ELSQ_0EEEEEENS4_6LayoutINS5_IJSC_SC_SC_EEENS5_IJNSA_ILi0EEESV_SV_EEEEENS5_IJNS4_10UnderscoreESY_SY_EEEEENS4_18SM100_TMA_2SM_LOADENS4_14ComposedLayoutINS4_7SwizzleILi3ELi4ELi3EEENS4_18smem_ptr_flag_bitsILi16EEENST_INS5_IJNSA_ILi8EEESG_EEENS5_IJSG_SC_EEEEEEEvNS4_8identityENS4_28SM100_TMA_2SM_LOAD_MULTICASTENS12_IS14_S16_NST_INS5_IJSG_S17_EEENS5_IJSC_SG_EEEEEEEvS1C_EENS_8epilogue10collective18CollectiveEpilogueINS1J_23Sm100TmaWarpSpecializedILi4ELi2ELi16ELb1ELb0EEEJNS5_IJSG_SF_SG_EEENS5_IJNST_ISG_SC_EENST_INS5_IJNSA_ILi16EEENSA_ILi2EEEEEES1F_EEEEESI_SJ_SI_SJ_NS1J_6fusion15FusionCallbacksIS1N_NS1V_17LinearCombinationISI_fSI_fLNS_15FloatRoundStyleE2EEES1O_S1U_JEEENS4_5SM1004TMEM4LOAD26SM100_TMEM_LOAD_32dp32b16xENS4_13SM90_TMA_LOADENS12_INS13_ILi1ELi4ELi3EEES16_NST_INS5_IJS17_S1Q_EEENS5_IJS1Q_SC_EEEEEEENS4_39AutoVectorizingCopyWithAssumedAlignmentILi128EEENS4_14SM90_TMA_STOREES2A_S2C_S2C_EEEvvEEEEvNT_6ParamsE)
        /*0038*/ 	.word	0x00000000


	//----- nvinfo : EIATTR_MIN_STACK_SIZE
	.align		4
.L_27:
        /*003c*/ 	.byte	0x04, 0x12
        /*003e*/ 	.short	(.L_29 - .L_28)
	.align		4
.L_28:
        /*0040*/ 	.word	index@(_ZN7cutlass13device_kernelINS_4gemm6kernel13GemmUniversalIN4cute5tupleIJiiiiEEENS1_10collective13CollectiveMmaINS1_35MainloopSm100TmaUmmaWarpSpecializedILi2ELi2ELi4ENS5_IJNS4_1CILi4EEENSA_ILi1EEESC_EEEEENS5_IJNSA_ILi128EEESF_NSA_ILi64EEEEEENS_6half_tENS5_IJlSC_lEEESI_NS5_IJSC_llEEENS4_8TiledMMAINS4_8MMA_AtomIJNS4_26SM100_MMA_F16BF16_2x1SM_SSISI_SI_fLi128ELi128ELNS4_4UMMA5MajorE0ELSP_1ELNSO_7ScaleInE0ELSQ_0EEEEEENS4_6LayoutINS5_IJSC_SC_SC_EEENS5_IJNSA_ILi0EEESV_SV_EEEEENS5_IJNS4_10UnderscoreESY_SY_EEEEENS4_18SM100_TMA_2SM_LOADENS4_14ComposedLayoutINS4_7SwizzleILi3ELi4ELi3EEENS4_18smem_ptr_flag_bitsILi16EEENST_INS5_IJNSA_ILi8EEESG_EEENS5_IJSG_SC_EEEEEEEvNS4_8identityENS4_28SM100_TMA_2SM_LOAD_MULTICASTENS12_IS14_S16_NST_INS5_IJSG_S17_EEENS5_IJSC_SG_EEEEEEEvS1C_EENS_8epilogue10collective18CollectiveEpilogueINS1J_23Sm100TmaWarpSpecializedILi4ELi2ELi16ELb1ELb0EEEJNS5_IJSG_SF_SG_EEENS5_IJNST_ISG_SC_EENST_INS5_IJNSA_ILi16EEENSA_ILi2EEEEEES1F_EEEEESI_SJ_SI_SJ_NS1J_6fusion15FusionCallbacksIS1N_NS1V_17LinearCombinationISI_fSI_fLNS_15FloatRoundStyleE2EEES1O_S1U_JEEENS4_5SM1004TMEM4LOAD26SM100_TMEM_LOAD_32dp32b16xENS4_13SM90_TMA_LOADENS12_INS13_ILi1ELi4ELi3EEES16_NST_INS5_IJS17_S1Q_EEENS5_IJS1Q_SC_EEEEEEENS4_39AutoVectorizingCopyWithAssumedAlignmentILi128EEENS4_14SM90_TMA_STOREES2A_S2C_S2C_EEEvvEEEEvNT_6ParamsE)
        /*0044*/ 	.word	0x00000000
.L_29:


//--------------------- .nv.compat                --------------------------
	.section	.nv.compat,"",@"SHT_CUDA_COMPAT_INFO"
	.align	4
        /*0000*/ 	.byte	0x02, 0x09, 0x01, 0x00, 0x02, 0x02, 0x02, 0x00, 0x02, 0x05, 0x05, 0x00, 0x03, 0x07, 0x01, 0x01
        /*0010*/ 	.byte	0x02, 0x03, 0x01, 0x00, 0x02, 0x06, 0x01, 0x00, 0x04, 0x0b, 0x08, 0x00, 0x09, 0x00, 0x00, 0x00
        /*0020*/ 	.byte	0x00, 0x00, 0x00, 0x00


//--------------------- .nv.info._ZN7cutlass13device_kernelINS_4gemm6kernel13GemmUniversalIN4cute5tupleIJiiiiEEENS1_10collective13CollectiveMmaINS1_35MainloopSm100TmaUmmaWarpSpecializedILi2ELi2ELi4ENS5_IJNS4_1CILi4EEENSA_ILi1EEESC_EEEEENS5_IJNSA_ILi128EEESF_NSA_ILi64EEEEEENS_6half_tENS5_IJlSC_lEEESI_NS5_IJSC_llEEENS4_8TiledMMAINS4_8MMA_AtomIJNS4_26SM100_MMA_F16BF16_2x1SM_SSISI_SI_fLi128ELi128ELNS4_4UMMA5MajorE0ELSP_1ELNSO_7ScaleInE0ELSQ_0EEEEEENS4_6LayoutINS5_IJSC_SC_SC_EEENS5_IJNSA_ILi0EEESV_SV_EEEEENS5_IJNS4_10UnderscoreESY_SY_EEEEENS4_18SM100_TMA_2SM_LOADENS4_14ComposedLayoutINS4_7SwizzleILi3ELi4ELi3EEENS4_18smem_ptr_flag_bitsILi16EEENST_INS5_IJNSA_ILi8EEESG_EEENS5_IJSG_SC_EEEEEEEvNS4_8identityENS4_28SM100_TMA_2SM_LOAD_MULTICASTENS12_IS14_S16_NST_INS5_IJSG_S17_EEENS5_IJSC_SG_EEEEEEEvS1C_EENS_8epilogue10collective18CollectiveEpilogueINS1J_23Sm100TmaWarpSpecializedILi4ELi2ELi16ELb1ELb0EEEJNS5_IJSG_SF_SG_EEENS5_IJNST_ISG_SC_EENST_INS5_IJNSA_ILi16EEENSA_ILi2EEEEEES1F_EEEEESI_SJ_SI_SJ_NS1J_6fusion15FusionCallbacksIS1N_NS1V_17LinearCombinationISI_fSI_fLNS_15FloatRoundStyleE2EEES1O_S1U_JEEENS4_5SM1004TMEM4LOAD26SM100_TMEM_LOAD_32dp32b16xENS4_13SM90_TMA_LOADENS12_INS13_ILi1ELi4ELi3EEES16_NST_INS5_IJS17_S1Q_EEENS5_IJS1Q_SC_EEEEEEENS4_39AutoVectorizingCopyWithAssumedAlignmentILi128EEENS4_14SM90_TMA_STOREES2A_S2C_S2C_EEEvvEEEEvNT_6ParamsE --------------------------
	.section	.nv.info._ZN7cutlass13device_kernelINS_4gemm6kernel13GemmUniversalIN4cute5tupleIJiiiiEEENS1_10collective13CollectiveMmaINS1_35MainloopSm100TmaUmmaWarpSpecializedILi2ELi2ELi4ENS5_IJNS4_1CILi4EEENSA_ILi1EEESC_EEEEENS5_IJNSA_ILi128EEESF_NSA_ILi64EEEEEENS_6half_tENS5_IJlSC_lEEESI_NS5_IJSC_llEEENS4_8TiledMMAINS4_8MMA_AtomIJNS4_26SM100_MMA_F16BF16_2x1SM_SSISI_SI_fLi128ELi128ELNS4_4UMMA5MajorE0ELSP_1ELNSO_7ScaleInE0ELSQ_0EEEEEENS4_6LayoutINS5_IJSC_SC_SC_EEENS5_IJNSA_ILi0EEESV_SV_EEEEENS5_IJNS4_10UnderscoreESY_SY_EEEEENS4_18SM100_TMA_2SM_LOADENS4_14ComposedLayoutINS4_7SwizzleILi3ELi4ELi3EEENS4_18smem_ptr_flag_bitsILi16EEENST_INS5_IJNSA_ILi8EEESG_EEENS5_IJSG_SC_EEEEEEEvNS4_8identityENS4_28SM100_TMA_2SM_LOAD_MULTICASTENS12_IS14_S16_NST_INS5_IJSG_S17_EEENS5_IJSC_SG_EEEEEEEvS1C_EENS_8epilogue10collective18CollectiveEpilogueINS1J_23Sm100TmaWarpSpecializedILi4ELi2ELi16ELb1ELb0EEEJNS5_IJSG_SF_SG_EEENS5_IJNST_ISG_SC_EENST_INS5_IJNSA_ILi16EEENSA_ILi2EEEEEES1F_EEEEESI_SJ_SI_SJ_NS1J_6fusion15FusionCallbacksIS1N_NS1V_17LinearCombinationISI_fSI_fLNS_15FloatRoundStyleE2EEES1O_S1U_JEEENS4_5SM1004TMEM4LOAD26SM100_TMEM_LOAD_32dp32b16xENS4_13SM90_TMA_LOADENS12_INS13_ILi1ELi4ELi3EEES16_NST_INS5_IJS17_S1Q_EEENS5_IJS1Q_SC_EEEEEEENS4_39AutoVectorizingCopyWithAssumedAlignmentILi128EEENS4_14SM90_TMA_STOREES2A_S2C_S2C_EEEvvEEEEvNT_6ParamsE,"",@"SHT_CUDA_INFO"
	.sectionflags	@""
	.align	4


	//----- nvinfo : EIATTR_CUDA_API_VERSION
	.align		4
        /*0000*/ 	.byte	0x04, 0x37
        /*0002*/ 	.short	(.L_31 - .L_30)
.L_30:
        /*0004*/ 	.word	0x00000082


	//----- nvinfo : EIATTR_KPARAM_INFO
	.align		4
.L_31:
        /*0008*/ 	.byte	0x04, 0x17
        /*000a*/ 	.short	(.L_33 - .L_32)
.L_32:
        /*000c*/ 	.word	0x00000000
        /*0010*/ 	.short	0x0000
        /*0012*/ 	.short	0x0000
        /*0014*/ 	.byte	0x00, 0xf0, 0x01, 0x20


	//----- nvinfo : EIATTR_AT_ENTRY_FRAGMENTS
	.align		4
.L_33:
        /*0018*/ 	.byte	0x04, 0x4f
        /*001a*/ 	.short	(.L_35 - .L_34)


	//   ....[0]....
.L_34:
        /*001c*/ 	.word	0x00000007


	//----- nvinfo : EIATTR_RESERVED_SMEM_USED
	.align		4
.L_35:
        /*0020*/ 	.byte	0x01, 0x41
	.zero		2


	//----- nvinfo : EIATTR_SPARSE_MMA_MASK
	.align		4
        /*0024*/ 	.byte	0x03, 0x50
        /*0026*/ 	.short	0x0000


	//----- nvinfo : EIATTR_TCGEN05_2CTA_USED
	.align		4
        /*0028*/ 	.byte	0x01, 0x52
	.zero		2


	//----- nvinfo : EIATTR_MAXREG_COUNT
	.align		4
        /*002c*/ 	.byte	0x03, 0x1b
        /*002e*/ 	.short	0x00ff


	//----- nvinfo : EIATTR_NUM_BARRIERS
	.align		4
        /*0030*/ 	.byte	0x02, 0x4c
        /*0032*/ 	.byte	0x07
	.zero		1


	//----- nvinfo : EIATTR_EXTERNS
	.align		4
        /*0034*/ 	.byte	0x04, 0x0f
        /*0036*/ 	.short	(.L_37 - .L_36)


	//   ....[0]....
	.align		4
.L_36:
        /*0038*/ 	.word	index@(__assertfail)


	//----- nvinfo : EIATTR_MERCURY_ISA_VERSION
	.align		4
.L_37:
        /*003c*/ 	.byte	0x03, 0x5f
        /*003e*/ 	.short	0x0101


	//----- nvinfo : EIATTR_INT_WARP_WIDE_INSTR_OFFSETS
	.align		4
        /*0040*/ 	.byte	0x04, 0x31
        /*0042*/ 	.short	(.L_39 - .L_38)


	//   ....[0]....
.L_38:
        /*0044*/ 	.word	0x00000d10


	//   ....[1]....
        /*0048*/ 	.word	0x00000db0


	//   ....[2]....
        /*004c*/ 	.word	0x00002220


	//   ....[3]....
        /*0050*/ 	.word	0x00003fd0


	//   ....[4]....
        /*0054*/ 	.word	0x00003ff0


	//   ....[5]....
        /*0058*/ 	.word	0x00004020


	//   ....[6]....
        /*005c*/ 	.word	0x00004960


	//   ....[7]....
        /*0060*/ 	.word	0x00004980


	//   ....[8]....
        /*0064*/ 	.word	0x00004a70


	//   ....[9]....
        /*0068*/ 	.word	0x00004b30


	//   ....[10]....
        /*006c*/ 	.word	0x00004b50


	//   ....[11]....
        /*0070*/ 	.word	0x00004c40


	//   ....[12]....
        /*0074*/ 	.word	0x00004d10


	//   ....[13]....
        /*0078*/ 	.word	0x00004d30


	//   ....[14]....
        /*007c*/ 	.word	0x00004e60


	//   ....[15]....
        /*0080*/ 	.word	0x00004fe0


	//   ....[16]....
        /*0084*/ 	.word	0x00004ff0


	//   ....[17]....
        /*0088*/ 	.word	0x00005180


	//----- nvinfo : EIATTR_COOP_GROUP_MASK_REGIDS
	.align		4
.L_39:
        /*008c*/ 	.byte	0x04, 0x29
        /*008e*/ 	.short	(.L_41 - .L_40)


	//   ....[0]....
.L_40:
        /*0090*/ 	.word	0xffffffff


	//   ....[1]....
        /*0094*/ 	.word	0xffffffff


	//   ....[2]....
        /*0098*/ 	.word	0xffffffff


	//   ....[3]....
        /*009c*/ 	.word	0xffffffff


	//   ....[4]....
        /*00a0*/ 	.word	0xffffffff


	//   ....[5]....
        /*00a4*/ 	.word	0xffffffff


	//   ....[6]....
        /*00a8*/ 	.word	0xffffffff


	//   ....[7]....
        /*00ac*/ 	.word	0xffffffff


	//   ....[8]....
        /*00b0*/ 	.word	0xffffffff


	//   ....[9]....
        /*00b4*/ 	.word	0xffffffff


	//   ....[10]....
        /*00b8*/ 	.word	0xffffffff


	//   ....[11]....
        /*00bc*/ 	.word	0xffffffff


	//   ....[12]....
        /*00c0*/ 	.word	0xffffffff


	//   ....[13]....
        /*00c4*/ 	.word	0xffffffff


	//----- nvinfo : EIATTR_COOP_GROUP_INSTR_OFFSETS
	.align		4
.L_41:
        /*00c8*/ 	.byte	0x04, 0x28
        /*00ca*/ 	.short	(.L_43 - .L_42)


	//   ....[0]....
.L_42:
        /*00cc*/ 	.word	0x000000c0


	//   ....[1]....
        /*00d0*/ 	.word	0x00000500


	//   ....[2]....
        /*00d4*/ 	.word	0x00000680


	//   ....[3]....
        /*00d8*/ 	.word	0x00000810


	//   ....[4]....
        /*00dc*/ 	.word	0x00000900


	//   ....[5]....
        /*00e0*/ 	.word	0x00000a60


	//   ....[6]....
        /*00e4*/ 	.word	0x00000bf0


	//   ....[7]....
        /*00e8*/ 	.word	0x00000e30


	//   ....[8]....
        /*00ec*/ 	.word	0x00002100


	//   ....[9]....
        /*00f0*/ 	.word	0x00002dc0


	//   ....[10]....
        /*00f4*/ 	.word	0x00003290


	//   ....[11]....
        /*00f8*/ 	.word	0x000032c0


	//   ....[12]....
        /*00fc*/ 	.word	0x00003ed0


	//   ....[13]....
        /*0100*/ 	.word	0x000040e0


	//----- nvinfo : EIATTR_VRC_CTA_INIT_COUNT
	.align		4
.L_43:
        /*0104*/ 	.byte	0x02, 0x4a
        /*0106*/ 	.byte	0x80
	.zero		1


	//----- nvinfo : EIATTR_SYSCALL_OFFSETS
	.align		4
        /*0108*/ 	.byte	0x04, 0x46
        /*010a*/ 	.short	(.L_45 - .L_44)


	//   ....[0]....
.L_44:
        /*010c*/ 	.word	0x00005c40


	//   ....[1]....
        /*0110*/ 	.word	0x00005d30


	//   ....[2]....
        /*0114*/ 	.word	0x00006470


	//   ....[3]....
        /*0118*/ 	.word	0x00006d90


	//   ....[4]....
        /*011c*/ 	.word	0x00007650


	//   ....[5]....
        /*0120*/ 	.word	0x00007f10


	//----- nvinfo : EIATTR_MBARRIER_INSTR_OFFSETS
	.align		4
.L_45:
        /*0124*/ 	.byte	0x04, 0x39
        /*0126*/ 	.short	(.L_47 - .L_46)


	//   ....[0]....
.L_46:
        /*0128*/ 	.word	0x00000630
        /*012c*/ 	.word	0x000000ff
        /*0130*/ 	.word	0x00000000
        /*0134*/ 	.short	0x0100
        /*0136*/ 	.byte	0x07
	.zero		1


	//   ....[1]....
        /*0138*/ 	.word	0x00000640
        /*013c*/ 	.word	0x000000ff
        /*0140*/ 	.word	0x00000010
        /*0144*/ 	.short	0x0100
        /*0146*/ 	.byte	0x07
	.zero		1


	//   ....[2]....
        /*0148*/ 	.word	0x00000650
        /*014c*/ 	.word	0x000000ff
        /*0150*/ 	.word	0x00000008
        /*0154*/ 	.short	0x0100
        /*0156*/ 	.byte	0x07
	.zero		1


	//   ....[3]....
        /*0158*/ 	.word	0x00000660
        /*015c*/ 	.word	0x000000ff
        /*0160*/ 	.word	0x00000018
        /*0164*/ 	.short	0x0100
        /*0166*/ 	.byte	0x07
	.zero		1


	//   ....[4]....
        /*0168*/ 	.word	0x00000780
        /*016c*/ 	.word	0x000000ff
        /*0170*/ 	.word	0x00000020
        /*0174*/ 	.short	0x0100
        /*0176*/ 	.byte	0x07
	.zero		1


	//   ....[5]....
        /*0178*/ 	.word	0x00000790
        /*017c*/ 	.word	0x000000ff
        /*0180*/ 	.word	0x00000040
        /*0184*/ 	.short	0x0100
        /*0186*/ 	.byte	0x07
	.zero		1


	//   ....[6]....
        /*0188*/ 	.word	0x000007a0
        /*018c*/ 	.word	0x000000ff
        /*0190*/ 	.word	0x00000028
        /*0194*/ 	.short	0x0100
        /*0196*/ 	.byte	0x07
	.zero		1


	//   ....[7]....
        /*0198*/ 	.word	0x000007b0
        /*019c*/ 	.word	0x000000ff
        /*01a0*/ 	.word	0x00000048
        /*01a4*/ 	.short	0x0100
        /*01a6*/ 	.byte	0x07
	.zero		1


	//   ....[8]....
        /*01a8*/ 	.word	0x000007c0
        /*01ac*/ 	.word	0x000000ff
        /*01b0*/ 	.word	0x00000030
        /*01b4*/ 	.short	0x0100
        /*01b6*/ 	.byte	0x07
	.zero		1


	//   ....[9]....
        /*01b8*/ 	.word	0x000007d0
        /*01bc*/ 	.word	0x000000ff
        /*01c0*/ 	.word	0x00000050
        /*01c4*/ 	.short	0x0100
        /*01c6*/ 	.byte	0x07
	.zero		1


	//   ....[10]....
        /*01c8*/ 	.word	0x000007e0
        /*01cc*/ 	.word	0x000000ff
        /*01d0*/ 	.word	0x00000038
        /*01d4*/ 	.short	0x0100
        /*01d6*/ 	.byte	0x07
	.zero		1


	//   ....[11]....
        /*01d8*/ 	.word	0x000007f0
        /*01dc*/ 	.word	0x000000ff
        /*01e0*/ 	.word	0x00000058
        /*01e4*/ 	.short	0x0100
        /*01e6*/ 	.byte	0x07
	.zero		1


	//   ....[12]....
        /*01e8*/ 	.word	0x000008d0
        /*01ec*/ 	.word	0x000000ff
        /*01f0*/ 	.word	0x00000060
        /*01f4*/ 	.short	0x0100
        /*01f6*/ 	.byte	0x05
	.zero		1


	//   ....[13]....
        /*01f8*/ 	.word	0x000008e0
        /*01fc*/ 	.word	0x000000ff
        /*0200*/ 	.word	0x00000068
        /*0204*/ 	.short	0x0100
        /*0206*/ 	.byte	0x05
	.zero		1


	//   ....[14]....
        /*0208*/ 	.word	0x00000a10
        /*020c*/ 	.word	0x000000ff
        /*0210*/ 	.word	0x00000070
        /*0214*/ 	.short	0x0100
        /*0216*/ 	.byte	0x05
	.zero		1


	//   ....[15]....
        /*0218*/ 	.word	0x00000a20
        /*021c*/ 	.word	0x000000ff
        /*0220*/ 	.word	0x00000080
        /*0224*/ 	.short	0x0100
        /*0226*/ 	.byte	0x05
	.zero		1


	//   ....[16]....
        /*0228*/ 	.word	0x00000a30
        /*022c*/ 	.word	0x000000ff
        /*0230*/ 	.word	0x00000078
        /*0234*/ 	.short	0x0100
        /*0236*/ 	.byte	0x05
	.zero		1


	//   ....[17]....
        /*0238*/ 	.word	0x00000a40
        /*023c*/ 	.word	0x000000ff
        /*0240*/ 	.word	0x00000088
        /*0244*/ 	.short	0x0100
        /*0246*/ 	.byte	0x05
	.zero		1


	//   ....[18]....
        /*0248*/ 	.word	0x00000b60
        /*024c*/ 	.word	0x000000ff
        /*0250*/ 	.word	0x00000090
        /*0254*/ 	.short	0x0100
        /*0256*/ 	.byte	0x07
	.zero		1


	//   ....[19]....
        /*0258*/ 	.word	0x00000b70
        /*025c*/ 	.word	0x000000ff
        /*0260*/ 	.word	0x000000b0
        /*0264*/ 	.short	0x0100
        /*0266*/ 	.byte	0x07
	.zero		1


	//   ....[20]....
        /*0268*/ 	.word	0x00000b80
        /*026c*/ 	.word	0x000000ff
        /*0270*/ 	.word	0x00000098
        /*0274*/ 	.short	0x0100
        /*0276*/ 	.byte	0x07
	.zero		1


	//   ....[21]....
        /*0278*/ 	.word	0x00000b90
        /*027c*/ 	.word	0x000000ff
        /*0280*/ 	.word	0x000000b8
        /*0284*/ 	.short	0x0100
        /*0286*/ 	.byte	0x07
	.zero		1


	//   ....[22]....
        /*0288*/ 	.word	0x00000ba0
        /*028c*/ 	.word	0x000000ff
        /*0290*/ 	.word	0x000000a0
        /*0294*/ 	.short	0x0100
        /*0296*/ 	.byte	0x07
	.zero		1


	//   ....[23]....
        /*0298*/ 	.word	0x00000bb0
        /*029c*/ 	.word	0x000000ff
        /*02a0*/ 	.word	0x000000c0
        /*02a4*/ 	.short	0x0100
        /*02a6*/ 	.byte	0x07
	.zero		1


	//   ....[24]....
        /*02a8*/ 	.word	0x00000bc0
        /*02ac*/ 	.word	0x000000ff
        /*02b0*/ 	.word	0x000000a8
        /*02b4*/ 	.short	0x0100
        /*02b6*/ 	.byte	0x07
	.zero		1


	//   ....[25]....
        /*02b8*/ 	.word	0x00000bd0
        /*02bc*/ 	.word	0x000000ff
        /*02c0*/ 	.word	0x000000c8
        /*02c4*/ 	.short	0x0100
        /*02c6*/ 	.byte	0x07
	.zero		1


	//   ....[26]....
        /*02c8*/ 	.word	0x00000cc0
        /*02cc*/ 	.word	0x000000ff
        /*02d0*/ 	.word	0x000000d0
        /*02d4*/ 	.short	0x0100
        /*02d6*/ 	.byte	0x05
	.zero		1


	//   ....[27]....
        /*02d8*/ 	.word	0x00000cd0
        /*02dc*/ 	.word	0x000000ff
        /*02e0*/ 	.word	0x000000e0
        /*02e4*/ 	.short	0x0100
        /*02e6*/ 	.byte	0x05
	.zero		1


	//   ....[28]....
        /*02e8*/ 	.word	0x00000ce0
        /*02ec*/ 	.word	0x000000ff
        /*02f0*/ 	.word	0x000000d8
        /*02f4*/ 	.short	0x0100
        /*02f6*/ 	.byte	0x05
	.zero		1


	//   ....[29]....
        /*02f8*/ 	.word	0x00000cf0
        /*02fc*/ 	.word	0x000000ff
        /*0300*/ 	.word	0x000000e8
        /*0304*/ 	.short	0x0100
        /*0306*/ 	.byte	0x05
	.zero		1


	//   ....[30]....
        /*0308*/ 	.word	0x00000df0
        /*030c*/ 	.word	0x000000ff
        /*0310*/ 	.word	0x000000f0
        /*0314*/ 	.short	0x0100
        /*0316*/ 	.byte	0x04
	.zero		1


	//   ....[31]....
        /*0318*/ 	.word	0x000018c0
        /*031c*/ 	.word	0x00000003
        /*0320*/ 	.word	0x000000e0
        /*0324*/ 	.short	0x010a
        /*0326*/ 	.byte	0xff
	.zero		1


	//   ....[32]....
        /*0328*/ 	.word	0x000018f0
        /*032c*/ 	.word	0x00000003
        /*0330*/ 	.word	0x000000d0
        /*0334*/ 	.short	0x0101
        /*0336*/ 	.byte	0xff
	.zero		1


	//   ....[33]....
        /*0338*/ 	.word	0x000019f0
        /*033c*/ 	.word	0x000000ff
        /*0340*/ 	.word	0x00000010
        /*0344*/ 	.short	0x010a
        /*0346*/ 	.byte	0x08
	.zero		1


	//   ....[34]....
        /*0348*/ 	.word	0x00001ac0
        /*034c*/ 	.word	0x000000ff
        /*0350*/ 	.word	0x00000010
        /*0354*/ 	.short	0x010a
        /*0356*/ 	.byte	0x21
	.zero		1


	//   ....[35]....
        /*0358*/ 	.word	0x00001c70
        /*035c*/ 	.word	0x000000ff
        /*0360*/ 	.word	0x00000010
        /*0364*/ 	.short	0x010a
        /*0366*/ 	.byte	0x08
	.zero		1


	//   ....[36]....
        /*0368*/ 	.word	0x00001d90
        /*036c*/ 	.word	0x000000ff
        /*0370*/ 	.word	0x00000068
        /*0374*/ 	.short	0x0101
        /*0376*/ 	.byte	0x06
	.zero		1


	//   ....[37]....
        /*0378*/ 	.word	0x00001db0
        /*037c*/ 	.word	0x000000ff
        /*0380*/ 	.word	0x00000010
        /*0384*/ 	.short	0x010a
        /*0386*/ 	.byte	0x08
	.zero		1


	//   ....[38]....
        /*0388*/ 	.word	0x00001e30
        /*038c*/ 	.word	0x000000ff
        /*0390*/ 	.word	0x00000010
        /*0394*/ 	.short	0x010a
        /*0396*/ 	.byte	0x11
	.zero		1


	//   ....[39]....
        /*0398*/ 	.word	0x00001fc0
        /*039c*/ 	.word	0x000000ff
        /*03a0*/ 	.word	0x00000010
        /*03a4*/ 	.short	0x010a
        /*03a6*/ 	.byte	0x08
	.zero		1


	//   ....[40]....
        /*03a8*/ 	.word	0x00002130
        /*03ac*/ 	.word	0x00000002
        /*03b0*/ 	.word	0x00000070
        /*03b4*/ 	.short	0x010a
        /*03b6*/ 	.byte	0xff
	.zero		1


	//   ....[41]....
        /*03b8*/ 	.word	0x000021f0
        /*03bc*/ 	.word	0x00000002
        /*03c0*/ 	.word	0x00000000
        /*03c4*/ 	.short	0x0101
        /*03c6*/ 	.byte	0xff
	.zero		1


	//   ....[42]....
        /*03c8*/ 	.word	0x00002750
        /*03cc*/ 	.word	0x000000ff
        /*03d0*/ 	.word	0x00000000
        /*03d4*/ 	.short	0x010a
        /*03d6*/ 	.byte	0x04
	.zero		1


	//   ....[43]....
        /*03d8*/ 	.word	0x000027f0
        /*03dc*/ 	.word	0x00000000
        /*03e0*/ 	.word	0x00000000
        /*03e4*/ 	.short	0x010a
        /*03e6*/ 	.byte	0xff
	.zero		1


	//   ....[44]....
        /*03e8*/ 	.word	0x00002920
        /*03ec*/ 	.word	0x00000000
        /*03f0*/ 	.word	0x000000d0
        /*03f4*/ 	.short	0x010a
        /*03f6*/ 	.byte	0xff
	.zero		1


	//   ....[45]....
        /*03f8*/ 	.word	0x00002990
        /*03fc*/ 	.word	0x00000004
        /*0400*/ 	.word	0x00000000
        /*0404*/ 	.short	0x0101
        /*0406*/ 	.byte	0xff
	.zero		1


	//   ....[46]....
        /*0408*/ 	.word	0x000029b0
        /*040c*/ 	.word	0x000000ff
        /*0410*/ 	.word	0x00000080
        /*0414*/ 	.short	0x010a
        /*0416*/ 	.byte	0x05
	.zero		1


	//   ....[47]....
        /*0418*/ 	.word	0x00002ad0
        /*041c*/ 	.word	0x00000000
        /*0420*/ 	.word	0x00000070
        /*0424*/ 	.short	0x010a
        /*0426*/ 	.byte	0xff
	.zero		1


	//   ....[48]....
        /*0428*/ 	.word	0x00002bd0
        /*042c*/ 	.word	0x00000000
        /*0430*/ 	.word	0x00000000
        /*0434*/ 	.short	0x0101
        /*0436*/ 	.byte	0xff
	.zero		1


	//   ....[49]....
        /*0438*/ 	.word	0x00002c60
        /*043c*/ 	.word	0x000000ff
        /*0440*/ 	.word	0x00000080
        /*0444*/ 	.short	0x0106
        /*0446*/ 	.byte	0x05
	.zero		1


	//   ....[50]....
        /*0448*/ 	.word	0x00002c80
        /*044c*/ 	.word	0x000000ff
        /*0450*/ 	.word	0x00000080
        /*0454*/ 	.short	0x010a
        /*0456*/ 	.byte	0x05
	.zero		1


	//   ....[51]....
        /*0458*/ 	.word	0x00002d10
        /*045c*/ 	.word	0x000000ff
        /*0460*/ 	.word	0x00000080
        /*0464*/ 	.short	0x0106
        /*0466*/ 	.byte	0x04
	.zero		1


	//   ....[52]....
        /*0468*/ 	.word	0x00002d50
        /*046c*/ 	.word	0x00000000
        /*0470*/ 	.word	0x00000080
        /*0474*/ 	.short	0x010a
        /*0476*/ 	.byte	0xff
	.zero		1


	//   ....[53]....
        /*0478*/ 	.word	0x00002f90
        /*047c*/ 	.word	0x000000ff
        /*0480*/ 	.word	0x00000008
        /*0484*/ 	.short	0x010a
        /*0486*/ 	.byte	0x04
	.zero		1


	//   ....[54]....
        /*0488*/ 	.word	0x00002fb0
        /*048c*/ 	.word	0x000000ff
        /*0490*/ 	.word	0x00000008
        /*0494*/ 	.short	0x010a
        /*0496*/ 	.byte	0x04
	.zero		1


	//   ....[55]....
        /*0498*/ 	.word	0x00003140
        /*049c*/ 	.word	0x000000ff
        /*04a0*/ 	.word	0x00000008
        /*04a4*/ 	.short	0x010a
        /*04a6*/ 	.byte	0x04
	.zero		1


	//   ....[56]....
        /*04a8*/ 	.word	0x00003160
        /*04ac*/ 	.word	0x000000ff
        /*04b0*/ 	.word	0x00000008
        /*04b4*/ 	.short	0x010a
        /*04b6*/ 	.byte	0x04
	.zero		1


	//   ....[57]....
        /*04b8*/ 	.word	0x00003220
        /*04bc*/ 	.word	0x000000ff
        /*04c0*/ 	.word	0x00000000
        /*04c4*/ 	.short	0x0101
        /*04c6*/ 	.byte	0x05
	.zero		1


	//   ....[58]....
        /*04c8*/ 	.word	0x00003550
        /*04cc*/ 	.word	0x00000000
        /*04d0*/ 	.word	0x00000070
        /*04d4*/ 	.short	0x010a
        /*04d6*/ 	.byte	0xff
	.zero		1


	//   ....[59]....
        /*04d8*/ 	.word	0x00003610
        /*04dc*/ 	.word	0x00000000
        /*04e0*/ 	.word	0x00000000
        /*04e4*/ 	.short	0x0101
        /*04e6*/ 	.byte	0xff
	.zero		1


	//   ....[60]....
        /*04e8*/ 	.word	0x000036d0
        /*04ec*/ 	.word	0x000000ff
        /*04f0*/ 	.word	0x00000000
        /*04f4*/ 	.short	0x010a
        /*04f6*/ 	.byte	0x06
	.zero		1


	//   ....[61]....
        /*04f8*/ 	.word	0x000036e0
        /*04fc*/ 	.word	0x000000ff
        /*0500*/ 	.word	0x000000b0
        /*0504*/ 	.short	0x010a
        /*0506*/ 	.byte	0x07
	.zero		1


	//   ....[62]....
        /*0508*/ 	.word	0x00003790
        /*050c*/ 	.word	0x000000ff
        /*0510*/ 	.word	0x00000000
        /*0514*/ 	.short	0x010a
        /*0516*/ 	.byte	0x06
	.zero		1


	//   ....[63]....
        /*0518*/ 	.word	0x000038c0
        /*051c*/ 	.word	0x000000ff
        /*0520*/ 	.word	0x00000000
        /*0524*/ 	.short	0x010a
        /*0526*/ 	.byte	0x1e
	.zero		1


	//   ....[64]....
        /*0528*/ 	.word	0x00003bc0
        /*052c*/ 	.word	0x000000ff
        /*0530*/ 	.word	0x00000000
        /*0534*/ 	.short	0x010a
        /*0536*/ 	.byte	0x07
	.zero		1


	//   ....[65]....
        /*0538*/ 	.word	0x00003c50
        /*053c*/ 	.word	0x000000ff
        /*0540*/ 	.word	0x00000000
        /*0544*/ 	.short	0x010a
        /*0546*/ 	.byte	0x07
	.zero		1


	//   ....[66]....
        /*0548*/ 	.word	0x00003ce0
        /*054c*/ 	.word	0x000000ff
        /*0550*/ 	.word	0x00000000
        /*0554*/ 	.short	0x010a
        /*0556*/ 	.byte	0x07
	.zero		1


	//   ....[67]....
        /*0558*/ 	.word	0x00003d80
        /*055c*/ 	.word	0x00000000
        /*0560*/ 	.word	0x00000000
        /*0564*/ 	.short	0x010a
        /*0566*/ 	.byte	0xff
	.zero		1


	//   ....[68]....
        /*0568*/ 	.word	0x00003dc0
        /*056c*/ 	.word	0x00000000
        /*0570*/ 	.word	0x00000000
        /*0574*/ 	.short	0x010a
        /*0576*/ 	.byte	0xff
	.zero		1


	//   ....[69]....
        /*0578*/ 	.word	0x00003e30
        /*057c*/ 	.word	0x000000ff
        /*0580*/ 	.word	0x00000000
        /*0584*/ 	.short	0x0101
        /*0586*/ 	.byte	0x06
	.zero		1


	//   ....[70]....
        /*0588*/ 	.word	0x00003e70
        /*058c*/ 	.word	0x000000ff
        /*0590*/ 	.word	0x000000f0
        /*0594*/ 	.short	0x010a
        /*0596*/ 	.byte	0x05
	.zero		1


	//   ....[71]....
        /*0598*/ 	.word	0x00003ec0
        /*059c*/ 	.word	0x000000ff
        /*05a0*/ 	.word	0x00000000
        /*05a4*/ 	.short	0x0101
        /*05a6*/ 	.byte	0x06
	.zero		1


	//   ....[72]....
        /*05a8*/ 	.word	0x00004310
        /*05ac*/ 	.word	0x00000000
        /*05b0*/ 	.word	0x00000070
        /*05b4*/ 	.short	0x010a
        /*05b6*/ 	.byte	0xff
	.zero		1


	//   ....[73]....
        /*05b8*/ 	.word	0x000043d0
        /*05bc*/ 	.word	0x00000000
        /*05c0*/ 	.word	0x00000000
        /*05c4*/ 	.short	0x0101
        /*05c6*/ 	.byte	0xff
	.zero		1


	//   ....[74]....
        /*05c8*/ 	.word	0x000046f0
        /*05cc*/ 	.word	0x000000ff
        /*05d0*/ 	.word	0x00000068
        /*05d4*/ 	.short	0x010a
        /*05d6*/ 	.byte	0x07
	.zero		1


	//   ....[75]....
        /*05d8*/ 	.word	0x000048e0
        /*05dc*/ 	.word	0x000000ff
        /*05e0*/ 	.word	0x00000040
        /*05e4*/ 	.short	0x010a
        /*05e6*/ 	.byte	0x07
	.zero		1


	//   ....[76]....
        /*05e8*/ 	.word	0x00004ad0
        /*05ec*/ 	.word	0x000000ff
        /*05f0*/ 	.word	0x00000020
        /*05f4*/ 	.short	0x010b
        /*05f6*/ 	.byte	0x07
	.zero		1


	//   ....[77]....
        /*05f8*/ 	.word	0x00004ae0
        /*05fc*/ 	.word	0x000000ff
        /*0600*/ 	.word	0x00000000
        /*0604*/ 	.short	0x0101
        /*0606*/ 	.byte	0x0e
	.zero		1


	//   ....[78]....
        /*0608*/ 	.word	0x00004b00
        /*060c*/ 	.word	0x000000ff
        /*0610*/ 	.word	0x00000048
        /*0614*/ 	.short	0x010a
        /*0616*/ 	.byte	0x07
	.zero		1


	//   ....[79]....
        /*0618*/ 	.word	0x00004cb0
        /*061c*/ 	.word	0x000000ff
        /*0620*/ 	.word	0x00000028
        /*0624*/ 	.short	0x010b
        /*0626*/ 	.byte	0x07
	.zero		1


	//   ....[80]....
        /*0628*/ 	.word	0x00004cc0
        /*062c*/ 	.word	0x000000ff
        /*0630*/ 	.word	0x00000000
        /*0634*/ 	.short	0x0101
        /*0636*/ 	.byte	0x0e
	.zero		1


	//   ....[81]....
        /*0638*/ 	.word	0x00004cd0
        /*063c*/ 	.word	0x000000ff
        /*0640*/ 	.word	0x00000050
        /*0644*/ 	.short	0x010a
        /*0646*/ 	.byte	0x07
	.zero		1


	//   ....[82]....
        /*0648*/ 	.word	0x00004f00
        /*064c*/ 	.word	0x000000ff
        /*0650*/ 	.word	0x00000030
        /*0654*/ 	.short	0x010b
        /*0656*/ 	.byte	0x07
	.zero		1


	//   ....[83]....
        /*0658*/ 	.word	0x00004f70
        /*065c*/ 	.word	0x000000ff
        /*0660*/ 	.word	0x00000000
        /*0664*/ 	.short	0x0101
        /*0666*/ 	.byte	0x0e
	.zero		1


	//   ....[84]....
        /*0668*/ 	.word	0x00004fb0
        /*066c*/ 	.word	0x000000ff
        /*0670*/ 	.word	0x00000058
        /*0674*/ 	.short	0x010a
        /*0676*/ 	.byte	0x07
	.zero		1


	//   ....[85]....
        /*0678*/ 	.word	0x000051e0
        /*067c*/ 	.word	0x000000ff
        /*0680*/ 	.word	0x00000038
        /*0684*/ 	.short	0x010b
        /*0686*/ 	.byte	0x07
	.zero		1


	//   ....[86]....
        /*0688*/ 	.word	0x00005200
        /*068c*/ 	.word	0x000000ff
        /*0690*/ 	.word	0x00000000
        /*0694*/ 	.short	0x0101
        /*0696*/ 	.byte	0x0d
	.zero		1


	//   ....[87]....
        /*0698*/ 	.word	0x00005230
        /*069c*/ 	.word	0x000000ff
        /*06a0*/ 	.word	0x00000040
        /*06a4*/ 	.short	0x010a
        /*06a6*/ 	.byte	0x07
	.zero		1


	//   ....[88]....
        /*06a8*/ 	.word	0x00005250
        /*06ac*/ 	.word	0x000000ff
        /*06b0*/ 	.word	0x00000048
        /*06b4*/ 	.short	0x010a
        /*06b6*/ 	.byte	0x07
	.zero		1


	//   ....[89]....
        /*06b8*/ 	.word	0x00005270
        /*06bc*/ 	.word	0x000000ff
        /*06c0*/ 	.word	0x00000050
        /*06c4*/ 	.short	0x010a
        /*06c6*/ 	.byte	0x07
	.zero		1


	//   ....[90]....
        /*06c8*/ 	.word	0x000052b0
        /*06cc*/ 	.word	0x00000000
        /*06d0*/ 	.word	0x00000058
        /*06d4*/ 	.short	0x010a
        /*06d6*/ 	.byte	0xff
	.zero		1


	//   ....[91]....
        /*06d8*/ 	.word	0x00005600
        /*06dc*/ 	.word	0x00000000
        /*06e0*/ 	.word	0x00000070
        /*06e4*/ 	.short	0x010a
        /*06e6*/ 	.byte	0xff
	.zero		1


	//   ....[92]....
        /*06e8*/ 	.word	0x00005710
        /*06ec*/ 	.word	0x00000000
        /*06f0*/ 	.word	0x00000000
        /*06f4*/ 	.short	0x0101
        /*06f6*/ 	.byte	0xff
	.zero		1


	//   ....[93]....
        /*06f8*/ 	.word	0x00006130
        /*06fc*/ 	.word	0x000000ff
        /*0700*/ 	.word	0x00000020
        /*0704*/ 	.short	0x010a
        /*0706*/ 	.byte	0x30
	.zero		1


	//   ....[94]....
        /*0708*/ 	.word	0x00006170
        /*070c*/ 	.word	0x0000004a
        /*0710*/ 	.word	0x00000090
        /*0714*/ 	.short	0x010a
        /*0716*/ 	.byte	0xff
	.zero		1


	//   ....[95]....
        /*0718*/ 	.word	0x00006280
        /*071c*/ 	.word	0x000000ff
        /*0720*/ 	.word	0x00000020
        /*0724*/ 	.short	0x010a
        /*0726*/ 	.byte	0x30
	.zero		1


	//   ....[96]....
        /*0728*/ 	.word	0x00006350
        /*072c*/ 	.word	0x0000004a
        /*0730*/ 	.word	0x00000090
        /*0734*/ 	.short	0x010a
        /*0736*/ 	.byte	0xff
	.zero		1


	//   ....[97]....
        /*0738*/ 	.word	0x00006b00
        /*073c*/ 	.word	0x00000000
        /*0740*/ 	.word	0x00000000
        /*0744*/ 	.short	0x0101
        /*0746*/ 	.byte	0xff
	.zero		1


	//   ....[98]....
        /*0748*/ 	.word	0x00006b10
        /*074c*/ 	.word	0x00000003
        /*0750*/ 	.word	0x00000020
        /*0754*/ 	.short	0x010a
        /*0756*/ 	.byte	0xff
	.zero		1


	//   ....[99]....
        /*0758*/ 	.word	0x00006bd0
        /*075c*/ 	.word	0x00000003
        /*0760*/ 	.word	0x00000020
        /*0764*/ 	.short	0x010a
        /*0766*/ 	.byte	0xff
	.zero		1


	//   ....[100]....
        /*0768*/ 	.word	0x000073c0
        /*076c*/ 	.word	0x00000052
        /*0770*/ 	.word	0x00000000
        /*0774*/ 	.short	0x0101
        /*0776*/ 	.byte	0xff
	.zero		1


	//   ....[101]....
        /*0778*/ 	.word	0x000073e0
        /*077c*/ 	.word	0x00000053
        /*0780*/ 	.word	0x00000020
        /*0784*/ 	.short	0x010a
        /*0786*/ 	.byte	0xff
	.zero		1


	//   ....[102]....
        /*0788*/ 	.word	0x00007490
        /*078c*/ 	.word	0x00000053
        /*0790*/ 	.word	0x00000020
        /*0794*/ 	.short	0x010a
        /*0796*/ 	.byte	0xff
	.zero		1


	//   ....[103]....
        /*0798*/ 	.word	0x00007c80
        /*079c*/ 	.word	0x00000052
        /*07a0*/ 	.word	0x00000000
        /*07a4*/ 	.short	0x0101
        /*07a6*/ 	.byte	0xff
	.zero		1


	//   ....[104]....
        /*07a8*/ 	.word	0x00007ca0
        /*07ac*/ 	.word	0x00000058
        /*07b0*/ 	.word	0x00000020
        /*07b4*/ 	.short	0x010a
        /*07b6*/ 	.byte	0xff
	.zero		1


	//   ....[105]....
        /*07b8*/ 	.word	0x00007d50
        /*07bc*/ 	.word	0x00000058
        /*07c0*/ 	.word	0x00000020
        /*07c4*/ 	.short	0x010a
        /*07c6*/ 	.byte	0xff
	.zero		1


	//   ....[106]....
        /*07c8*/ 	.word	0x00008000
        /*07cc*/ 	.word	0x0000004a
        /*07d0*/ 	.word	0x00000000
        /*07d4*/ 	.short	0x0101
        /*07d6*/ 	.byte	0xff
	.zero		1


	//   ....[107]....
        /*07d8*/ 	.word	0x00008590
        /*07dc*/ 	.word	0x00000002
        /*07e0*/ 	.word	0x00000000
        /*07e4*/ 	.short	0x0101
        /*07e6*/ 	.byte	0xff
	.zero		1


	//   ....[108]....
        /*07e8*/ 	.word	0x00008800
        /*07ec*/ 	.word	0x000000ff
        /*07f0*/ 	.word	0x00000000
        /*07f4*/ 	.short	0x0101
        /*07f6*/ 	.byte	0x04
	.zero		1


	//   ....[109]....
        /*07f8*/ 	.word	0x00008820
        /*07fc*/ 	.word	0x00000003
        /*0800*/ 	.word	0x000000e0
        /*0804*/ 	.short	0x010a
        /*0806*/ 	.byte	0xff
	.zero		1


	//   ....[110]....
        /*0808*/ 	.word	0x00008880
        /*080c*/ 	.word	0x00000002
        /*0810*/ 	.word	0x00000010
        /*0814*/ 	.short	0x010a
        /*0816*/ 	.byte	0xff
	.zero		1


	//   ....[111]....
        /*0818*/ 	.word	0x000088e0
        /*081c*/ 	.word	0x00000002
        /*0820*/ 	.word	0x00000010
        /*0824*/ 	.short	0x010a
        /*0826*/ 	.byte	0xff
	.zero		1


	//   ....[112]....
        /*0828*/ 	.word	0x00008930
        /*082c*/ 	.word	0x00000002
        /*0830*/ 	.word	0x00000070
        /*0834*/ 	.short	0x010a
        /*0836*/ 	.byte	0xff
	.zero		1


	//   ....[113]....
        /*0838*/ 	.word	0x00008990
        /*083c*/ 	.word	0x00000000
        /*0840*/ 	.word	0x00000000
        /*0844*/ 	.short	0x010a
        /*0846*/ 	.byte	0xff
	.zero		1


	//   ....[114]....
        /*0848*/ 	.word	0x000089e0
        /*084c*/ 	.word	0x00000000
        /*0850*/ 	.word	0x000000d0
        /*0854*/ 	.short	0x010a
        /*0856*/ 	.byte	0xff
	.zero		1


	//   ....[115]....
        /*0858*/ 	.word	0x00008a40
        /*085c*/ 	.word	0x00000000
        /*0860*/ 	.word	0x00000080
        /*0864*/ 	.short	0x010a
        /*0866*/ 	.byte	0xff
	.zero		1


	//   ....[116]....
        /*0868*/ 	.word	0x00008a90
        /*086c*/ 	.word	0x00000000
        /*0870*/ 	.word	0x00000070
        /*0874*/ 	.short	0x010a
        /*0876*/ 	.byte	0xff
	.zero		1


	//   ....[117]....
        /*0878*/ 	.word	0x00008af0
        /*087c*/ 	.word	0x00000000
        /*0880*/ 	.word	0x00000080
        /*0884*/ 	.short	0x010a
        /*0886*/ 	.byte	0xff
	.zero		1


	//   ....[118]....
        /*0888*/ 	.word	0x00008b50
        /*088c*/ 	.word	0x00000004
        /*0890*/ 	.word	0x00000008
        /*0894*/ 	.short	0x010a
        /*0896*/ 	.byte	0xff
	.zero		1


	//   ....[119]....
        /*0898*/ 	.word	0x00008c30
        /*089c*/ 	.word	0x00000002
        /*08a0*/ 	.word	0x00000008
        /*08a4*/ 	.short	0x010a
        /*08a6*/ 	.byte	0xff
	.zero		1


	//   ....[120]....
        /*08a8*/ 	.word	0x00008c80
        /*08ac*/ 	.word	0x00000000
        /*08b0*/ 	.word	0x00000070
        /*08b4*/ 	.short	0x010a
        /*08b6*/ 	.byte	0xff
	.zero		1


	//   ....[121]....
        /*08b8*/ 	.word	0x00008ce0
        /*08bc*/ 	.word	0x00000000
        /*08c0*/ 	.word	0x000000b0
        /*08c4*/ 	.short	0x010a
        /*08c6*/ 	.byte	0xff
	.zero		1


	//   ....[122]....
        /*08c8*/ 	.word	0x00008d40
        /*08cc*/ 	.word	0x00000000
        /*08d0*/ 	.word	0x00000000
        /*08d4*/ 	.short	0x010a
        /*08d6*/ 	.byte	0xff
	.zero		1


	//   ....[123]....
        /*08d8*/ 	.word	0x00008da0
        /*08dc*/ 	.word	0x00000000
        /*08e0*/ 	.word	0x00000000
        /*08e4*/ 	.short	0x010a
        /*08e6*/ 	.byte	0xff
	.zero		1


	//   ....[124]....
        /*08e8*/ 	.word	0x00008e00
        /*08ec*/ 	.word	0x00000000
        /*08f0*/ 	.word	0x00000000
        /*08f4*/ 	.short	0x010a
        /*08f6*/ 	.byte	0xff
	.zero		1


	//   ....[125]....
        /*08f8*/ 	.word	0x00008e60
        /*08fc*/ 	.word	0x00000000
        /*0900*/ 	.word	0x00000000
        /*0904*/ 	.short	0x010a
        /*0906*/ 	.byte	0xff
	.zero		1


	//   ....[126]....
        /*0908*/ 	.word	0x00008ec0
        /*090c*/ 	.word	0x00000000
        /*0910*/ 	.word	0x000000f0
        /*0914*/ 	.short	0x010a
        /*0916*/ 	.byte	0xff
	.zero		1


	//   ....[127]....
        /*0918*/ 	.word	0x00008f10
        /*091c*/ 	.word	0x00000000
        /*0920*/ 	.word	0x00000070
        /*0924*/ 	.short	0x010a
        /*0926*/ 	.byte	0xff
	.zero		1


	//   ....[128]....
        /*0928*/ 	.word	0x00008f70
        /*092c*/ 	.word	0x00000000
        /*0930*/ 	.word	0x00000068
        /*0934*/ 	.short	0x010a
        /*0936*/ 	.byte	0xff
	.zero		1


	//   ....[129]....
        /*0938*/ 	.word	0x00008fd0
        /*093c*/ 	.word	0x00000003
        /*0940*/ 	.word	0x00000040
        /*0944*/ 	.short	0x010a
        /*0946*/ 	.byte	0xff
	.zero		1


	//   ....[130]....
        /*0948*/ 	.word	0x00009030
        /*094c*/ 	.word	0x00000003
        /*0950*/ 	.word	0x00000048
        /*0954*/ 	.short	0x010a
        /*0956*/ 	.byte	0xff
	.zero		1


	//   ....[131]....
        /*0958*/ 	.word	0x00009090
        /*095c*/ 	.word	0x00000003
        /*0960*/ 	.word	0x00000050
        /*0964*/ 	.short	0x010a
        /*0966*/ 	.byte	0xff
	.zero		1


	//   ....[132]....
        /*0968*/ 	.word	0x000090f0
        /*096c*/ 	.word	0x00000003
        /*0970*/ 	.word	0x00000058
        /*0974*/ 	.short	0x010a
        /*0976*/ 	.byte	0xff
	.zero		1


	//   ....[133]....
        /*0978*/ 	.word	0x00009150
        /*097c*/ 	.word	0x00000000
        /*0980*/ 	.word	0x00000040
        /*0984*/ 	.short	0x010a
        /*0986*/ 	.byte	0xff
	.zero		1


	//   ....[134]....
        /*0988*/ 	.word	0x000091b0
        /*098c*/ 	.word	0x00000000
        /*0990*/ 	.word	0x00000048
        /*0994*/ 	.short	0x010a
        /*0996*/ 	.byte	0xff
	.zero		1


	//   ....[135]....
        /*0998*/ 	.word	0x00009210
        /*099c*/ 	.word	0x00000000
        /*09a0*/ 	.word	0x00000050
        /*09a4*/ 	.short	0x010a
        /*09a6*/ 	.byte	0xff
	.zero		1


	//   ....[136]....
        /*09a8*/ 	.word	0x00009260
        /*09ac*/ 	.word	0x00000000
        /*09b0*/ 	.word	0x00000070
        /*09b4*/ 	.short	0x010a
        /*09b6*/ 	.byte	0xff
	.zero		1


	//   ....[137]....
        /*09b8*/ 	.word	0x000092c0
        /*09bc*/ 	.word	0x00000000
        /*09c0*/ 	.word	0x00000020
        /*09c4*/ 	.short	0x010a
        /*09c6*/ 	.byte	0xff
	.zero		1


	//   ....[138]....
        /*09c8*/ 	.word	0x00009310
        /*09cc*/ 	.word	0x0000004a
        /*09d0*/ 	.word	0x00000090
        /*09d4*/ 	.short	0x010a
        /*09d6*/ 	.byte	0xff
	.zero		1


	//   ....[139]....
        /*09d8*/ 	.word	0x00009360
        /*09dc*/ 	.word	0x00000003
        /*09e0*/ 	.word	0x00000020
        /*09e4*/ 	.short	0x010a
        /*09e6*/ 	.byte	0xff
	.zero		1


	//   ....[140]....
        /*09e8*/ 	.word	0x000093b0
        /*09ec*/ 	.word	0x00000053
        /*09f0*/ 	.word	0x00000020
        /*09f4*/ 	.short	0x010a
        /*09f6*/ 	.byte	0xff
	.zero		1


	//   ....[141]....
        /*09f8*/ 	.word	0x00009400
        /*09fc*/ 	.word	0x00000058
        /*0a00*/ 	.word	0x00000020
        /*0a04*/ 	.short	0x010a
        /*0a06*/ 	.byte	0xff
	.zero		1


	//----- nvinfo : EIATTR_NUM_MBARRIERS
	.align		4
.L_47:
        /*0a08*/ 	.byte	0x03, 0x38
        /*0a0a*/ 	.short	0x001f


	//----- nvinfo : EIATTR_EXIT_INSTR_OFFSETS
	.align		4
        /*0a0c*/ 	.byte	0x04, 0x1c
        /*0a0e*/ 	.short	(.L_49 - .L_48)


	//   ....[0]....
.L_48:
        /*0a10*/ 	.word	0x00002820


	//   ....[1]....
        /*0a14*/ 	.word	0x00002d20


	//   ....[2]....
        /*0a18*/ 	.word	0x00002d80


	//   ....[3]....
        /*0a1c*/ 	.word	0x000040f0


	//   ....[4]....
        /*0a20*/ 	.word	0x000052e0


	//   ....[5]....
        /*0a24*/ 	.word	0x00005320


	//   ....[6]....
        /*0a28*/ 	.word	0x000086f0


	//   ....[7]....
        /*0a2c*/ 	.word	0x00008770


	//   ....[8]....
        /*0a30*/ 	.word	0x000087a0


	//   ....[9]....
        /*0a34*/ 	.word	0x00008810


	//----- nvinfo : EIATTR_MAX_THREADS
	.align		4
.L_49:
        /*0a38*/ 	.byte	0x04, 0x05
        /*0a3a*/ 	.short	(.L_51 - .L_50)
.L_50:
        /*0a3c*/ 	.word	0x00000100
        /*0a40*/ 	.word	0x00000001
        /*0a44*/ 	.word	0x00000001


	//----- nvinfo : EIATTR_CRS_STACK_SIZE
	.align		4
.L_51:
        /*0a48*/ 	.byte	0x04, 0x1e
        /*0a4a*/ 	.short	(.L_53 - .L_52)
.L_52:
        /*0a4c*/ 	.word	0x00000000


	//----- nvinfo : EIATTR_CBANK_PARAM_SIZE
	.align		4
.L_53:
        /*0a50*/ 	.byte	0x03, 0x19
        /*0a52*/ 	.short	0x0800


	//----- nvinfo : EIATTR_PARAM_CBANK
	.align		4
        /*0a54*/ 	.byte	0x04, 0x0a
        /*0a56*/ 	.short	(.L_55 - .L_54)
	.align		4
.L_54:
        /*0a58*/ 	.word	index@(.nv.constant0._ZN7cutlass13device_kernelINS_4gemm6kernel13GemmUniversalIN4cute5tupleIJiiiiEEENS1_10collective13CollectiveMmaINS1_35MainloopSm100TmaUmmaWarpSpecializedILi2ELi2ELi4ENS5_IJNS4_1CILi4EEENSA_ILi1EEESC_EEEEENS5_IJNSA_ILi128EEESF_NSA_ILi64EEEEEENS_6half_tENS5_IJlSC_lEEESI_NS5_IJSC_llEEENS4_8TiledMMAINS4_8MMA_AtomIJNS4_26SM100_MMA_F16BF16_2x1SM_SSISI_SI_fLi128ELi128ELNS4_4UMMA5MajorE0ELSP_1ELNSO_7ScaleInE0ELSQ_0EEEEEENS4_6LayoutINS5_IJSC_SC_SC_EEENS5_IJNSA_ILi0EEESV_SV_EEEEENS5_IJNS4_10UnderscoreESY_SY_EEEEENS4_18SM100_TMA_2SM_LOADENS4_14ComposedLayoutINS4_7SwizzleILi3ELi4ELi3EEENS4_18smem_ptr_flag_bitsILi16EEENST_INS5_IJNSA_ILi8EEESG_EEENS5_IJSG_SC_EEEEEEEvNS4_8identityENS4_28SM100_TMA_2SM_LOAD_MULTICASTENS12_IS14_S16_NST_INS5_IJSG_S17_EEENS5_IJSC_SG_EEEEEEEvS1C_EENS_8epilogue10collective18CollectiveEpilogueINS1J_23Sm100TmaWarpSpecializedILi4ELi2ELi16ELb1ELb0EEEJNS5_IJSG_SF_SG_EEENS5_IJNST_ISG_SC_EENST_INS5_IJNSA_ILi16EEENSA_ILi2EEEEEES1F_EEEEESI_SJ_SI_SJ_NS1J_6fusion15FusionCallbacksIS1N_NS1V_17LinearCombinationISI_fSI_fLNS_15FloatRoundStyleE2EEES1O_S1U_JEEENS4_5SM1004TMEM4LOAD26SM100_TMEM_LOAD_32dp32b16xENS4_13SM90_TMA_LOADENS12_INS13_ILi1ELi4ELi3EEES16_NST_INS5_IJS17_S1Q_EEENS5_IJS1Q_SC_EEEEEEENS4_39AutoVectorizingCopyWithAssumedAlignmentILi128EEENS4_14SM90_TMA_STOREES2A_S2C_S2C_EEEvvEEEEvNT_6ParamsE)
        /*0a5c*/ 	.short	0x0380
        /*0a5e*/ 	.short	0x0800


	//----- nvinfo : EIATTR_SW_WAR
	.align		4
.L_55:
        /*0a60*/ 	.byte	0x04, 0x36
        /*0a62*/ 	.short	(.L_57 - .L_56)
.L_56:
        /*0a64*/ 	.word	0x00000008
.L_57:


//--------------------- .nv.callgraph             --------------------------
	.section	.nv.callgraph,"",@"SHT_CUDA_CALLGRAPH"
	.align	4
	.sectionentsize	8
	.align		4
        /*0000*/ 	.word	0x00000000
	.align		4
        /*0004*/ 	.word	0xffffffff
	.align		4
        /*0008*/ 	.word	index@(_ZN7cutlass13device_kernelINS_4gemm6kernel13GemmUniversalIN4cute5tupleIJiiiiEEENS1_10collective13CollectiveMmaINS1_35MainloopSm100TmaUmmaWarpSpecializedILi2ELi2ELi4ENS5_IJNS4_1CILi4EEENSA_ILi1EEESC_EEEEENS5_IJNSA_ILi128EEESF_NSA_ILi64EEEEEENS_6half_tENS5_IJlSC_lEEESI_NS5_IJSC_llEEENS4_8TiledMMAINS4_8MMA_AtomIJNS4_26SM100_MMA_F16BF16_2x1SM_SSISI_SI_fLi128ELi128ELNS4_4UMMA5MajorE0ELSP_1ELNSO_7ScaleInE0ELSQ_0EEEEEENS4_6LayoutINS5_IJSC_SC_SC_EEENS5_IJNSA_ILi0EEESV_SV_EEEEENS5_IJNS4_10UnderscoreESY_SY_EEEEENS4_18SM100_TMA_2SM_LOADENS4_14ComposedLayoutINS4_7SwizzleILi3ELi4ELi3EEENS4_18smem_ptr_flag_bitsILi16EEENST_INS5_IJNSA_ILi8EEESG_EEENS5_IJSG_SC_EEEEEEEvNS4_8identityENS4_28SM100_TMA_2SM_LOAD_MULTICASTENS12_IS14_S16_NST_INS5_IJSG_S17_EEENS5_IJSC_SG_EEEEEEEvS1C_EENS_8epilogue10collective18CollectiveEpilogueINS1J_23Sm100TmaWarpSpecializedILi4ELi2ELi16ELb1ELb0EEEJNS5_IJSG_SF_SG_EEENS5_IJNST_ISG_SC_EENST_INS5_IJNSA_ILi16EEENSA_ILi2EEEEEES1F_EEEEESI_SJ_SI_SJ_NS1J_6fusion15FusionCallbacksIS1N_NS1V_17LinearCombinationISI_fSI_fLNS_15FloatRoundStyleE2EEES1O_S1U_JEEENS4_5SM1004TMEM4LOAD26SM100_TMEM_LOAD_32dp32b16xENS4_13SM90_TMA_LOADENS12_INS13_ILi1ELi4ELi3EEES16_NST_INS5_IJS17_S1Q_EEENS5_IJS1Q_SC_EEEEEEENS4_39AutoVectorizingCopyWithAssumedAlignmentILi128EEENS4_14SM90_TMA_STOREES2A_S2C_S2C_EEEvvEEEEvNT_6ParamsE)
	.align		4
        /*000c*/ 	.word	index@(__assertfail)
	.align		4
        /*0010*/ 	.word	0x00000000
	.align		4
        /*0014*/ 	.word	0xfffffffe
	.align		4
        /*0018*/ 	.word	0x00000000
	.align		4
        /*001c*/ 	.word	0xfffffffd
	.align		4
        /*0020*/ 	.word	0x00000000
	.align		4
        /*0024*/ 	.word	0xfffffffc


//--------------------- .nv.constant4             --------------------------
	.section	.nv.constant4,"a",@progbits
	.align	8
	.align		8
.nv.constant4:
        /*0000*/ 	.dword	__assertfail
	.align		8
        /*0008*/ 	.dword	__unnamed_1
	.align		8
        /*0010*/ 	.dword	__unnamed_2
	.align		8
        /*0018*/ 	.dword	_ZN40_INTERNAL_371e2b56_4_k_cu_95c7088b_372684cuda3std3__45__cpo5beginE
	.align		8
        /*0020*/ 	.dword	_ZN40_INTERNAL_371e2b56_4_k_cu_95c7088b_372684cuda3std3__45__cpo3endE
	.align		8
        /*0028*/ 	.dword	_ZN40_INTERNAL_371e2b56_4_k_cu_95c7088b_372684cuda3std3__45__cpo6cbeginE
	.align		8
        /*0030*/ 	.dword	_ZN40_INTERNAL_371e2b56_4_k_cu_95c7088b_372684cuda3std3__45__cpo4cendE
	.align		8
        /*0038*/ 	.dword	_ZN40_INTERNAL_371e2b56_4_k_cu_95c7088b_372684cuda3std3__442_GLOBAL__N__371e2b56_4_k_cu_95c7088b_372686ignoreE
	.align		8
        /*0040*/ 	.dword	_ZN40_INTERNAL_371e2b56_4_k_cu_95c7088b_372684cuda3std3__419piecewise_constructE
	.align		8
        /*0048*/ 	.dword	_ZN40_INTERNAL_371e2b56_4_k_cu_95c7088b_372684cuda3std3__48in_placeE
	.align		8
        /*0050*/ 	.dword	_ZN40_INTERNAL_371e2b56_4_k_cu_95c7088b_372684cuda3std6ranges3__45__cpo4swapE
	.align		8
        /*0058*/ 	.dword	_ZN40_INTERNAL_371e2b56_4_k_cu_95c7088b_372684cuda3std6ranges3__45__cpo9iter_moveE
	.align		8
        /*0060*/ 	.dword	_ZN40_INTERNAL_371e2b56_4_k_cu_95c7088b_372684cute7productE
	.align		8
        /*0068*/ 	.dword	_ZN40_INTERNAL_371e2b56_4_k_cu_95c7088b_372684cute1_E
	.align		8
        /*0070*/ 	.dword	$str$25
	.align		8
        /*0078*/ 	.dword	$str$26
	.align		8
        /*0080*/ 	.dword	$str$27
	.align		8
        /*0088*/ 	.dword	$str$28


//--------------------- .text._ZN7cutlass13device_kernelINS_4gemm6kernel13GemmUniversalIN4cute5tupleIJiiiiEEENS1_10collective13CollectiveMmaINS1_35MainloopSm100TmaUmmaWarpSpecializedILi2ELi2ELi4ENS5_IJNS4_1CILi4EEENSA_ILi1EEESC_EEEEENS5_IJNSA_ILi128EEESF_NSA_ILi64EEEEEENS_6half_tENS5_IJlSC_lEEESI_NS5_IJSC_llEEENS4_8TiledMMAINS4_8MMA_AtomIJNS4_26SM100_MMA_F16BF16_2x1SM_SSISI_SI_fLi128ELi128ELNS4_4UMMA5MajorE0ELSP_1ELNSO_7ScaleInE0ELSQ_0EEEEEENS4_6LayoutINS5_IJSC_SC_SC_EEENS5_IJNSA_ILi0EEESV_SV_EEEEENS5_IJNS4_10UnderscoreESY_SY_EEEEENS4_18SM100_TMA_2SM_LOADENS4_14ComposedLayoutINS4_7SwizzleILi3ELi4ELi3EEENS4_18smem_ptr_flag_bitsILi16EEENST_INS5_IJNSA_ILi8EEESG_EEENS5_IJSG_SC_EEEEEEEvNS4_8identityENS4_28SM100_TMA_2SM_LOAD_MULTICASTENS12_IS14_S16_NST_INS5_IJSG_S17_EEENS5_IJSC_SG_EEEEEEEvS1C_EENS_8epilogue10collective18CollectiveEpilogueINS1J_23Sm100TmaWarpSpecializedILi4ELi2ELi16ELb1ELb0EEEJNS5_IJSG_SF_SG_EEENS5_IJNST_ISG_SC_EENST_INS5_IJNSA_ILi16EEENSA_ILi2EEEEEES1F_EEEEESI_SJ_SI_SJ_NS1J_6fusion15FusionCallbacksIS1N_NS1V_17LinearCombinationISI_fSI_fLNS_15FloatRoundStyleE2EEES1O_S1U_JEEENS4_5SM1004TMEM4LOAD26SM100_TMEM_LOAD_32dp32b16xENS4_13SM90_TMA_LOADENS12_INS13_ILi1ELi4ELi3EEES16_NST_INS5_IJS17_S1Q_EEENS5_IJS1Q_SC_EEEEEEENS4_39AutoVectorizingCopyWithAssumedAlignmentILi128EEENS4_14SM90_TMA_STOREES2A_S2C_S2C_EEEvvEEEEvNT_6ParamsE --------------------------
	.section	.text._ZN7cutlass13device_kernelINS_4gemm6kernel13GemmUniversalIN4cute5tupleIJiiiiEEENS1_10collective13CollectiveMmaINS1_35MainloopSm100TmaUmmaWarpSpecializedILi2ELi2ELi4ENS5_IJNS4_1CILi4EEENSA_ILi1EEESC_EEEEENS5_IJNSA_ILi128EEESF_NSA_ILi64EEEEEENS_6half_tENS5_IJlSC_lEEESI_NS5_IJSC_llEEENS4_8TiledMMAINS4_8MMA_AtomIJNS4_26SM100_MMA_F16BF16_2x1SM_SSISI_SI_fLi128ELi128ELNS4_4UMMA5MajorE0ELSP_1ELNSO_7ScaleInE0ELSQ_0EEEEEENS4_6LayoutINS5_IJSC_SC_SC_EEENS5_IJNSA_ILi0EEESV_SV_EEEEENS5_IJNS4_10UnderscoreESY_SY_EEEEENS4_18SM100_TMA_2SM_LOADENS4_14ComposedLayoutINS4_7SwizzleILi3ELi4ELi3EEENS4_18smem_ptr_flag_bitsILi16EEENST_INS5_IJNSA_ILi8EEESG_EEENS5_IJSG_SC_EEEEEEEvNS4_8identityENS4_28SM100_TMA_2SM_LOAD_MULTICASTENS12_IS14_S16_NST_INS5_IJSG_S17_EEENS5_IJSC_SG_EEEEEEEvS1C_EENS_8epilogue10collective18CollectiveEpilogueINS1J_23Sm100TmaWarpSpecializedILi4ELi2ELi16ELb1ELb0EEEJNS5_IJSG_SF_SG_EEENS5_IJNST_ISG_SC_EENST_INS5_IJNSA_ILi16EEENSA_ILi2EEEEEES1F_EEEEESI_SJ_SI_SJ_NS1J_6fusion15FusionCallbacksIS1N_NS1V_17LinearCombinationISI_fSI_fLNS_15FloatRoundStyleE2EEES1O_S1U_JEEENS4_5SM1004TMEM4LOAD26SM100_TMEM_LOAD_32dp32b16xENS4_13SM90_TMA_LOADENS12_INS13_ILi1ELi4ELi3EEES16_NST_INS5_IJS17_S1Q_EEENS5_IJS1Q_SC_EEEEEEENS4_39AutoVectorizingCopyWithAssumedAlignmentILi128EEENS4_14SM90_TMA_STOREES2A_S2C_S2C_EEEvvEEEEvNT_6ParamsE,"ax",@progbits
	.align	128
.text._ZN7cutlass13device_kernelINS_4gemm6kernel13GemmUniversalIN4cute5tupleIJiiiiEEENS1_10collective13CollectiveMmaINS1_35MainloopSm100TmaUmmaWarpSpecializedILi2ELi2ELi4ENS5_IJNS4_1CILi4EEENSA_ILi1EEESC_EEEEENS5_IJNSA_ILi128EEESF_NSA_ILi64EEEEEENS_6half_tENS5_IJlSC_lEEESI_NS5_IJSC_llEEENS4_8TiledMMAINS4_8MMA_AtomIJNS4_26SM100_MMA_F16BF16_2x1SM_SSISI_SI_fLi128ELi128ELNS4_4UMMA5MajorE0ELSP_1ELNSO_7ScaleInE0ELSQ_0EEEEEENS4_6LayoutINS5_IJSC_SC_SC_EEENS5_IJNSA_ILi0EEESV_SV_EEEEENS5_IJNS4_10UnderscoreESY_SY_EEEEENS4_18SM100_TMA_2SM_LOADENS4_14ComposedLayoutINS4_7SwizzleILi3ELi4ELi3EEENS4_18smem_ptr_flag_bitsILi16EEENST_INS5_IJNSA_ILi8EEESG_EEENS5_IJSG_SC_EEEEEEEvNS4_8identityENS4_28SM100_TMA_2SM_LOAD_MULTICASTENS12_IS14_S16_NST_INS5_IJSG_S17_EEENS5_IJSC_SG_EEEEEEEvS1C_EENS_8epilogue10collective18CollectiveEpilogueINS1J_23Sm100TmaWarpSpecializedILi4ELi2ELi16ELb1ELb0EEEJNS5_IJSG_SF_SG_EEENS5_IJNST_ISG_SC_EENST_INS5_IJNSA_ILi16EEENSA_ILi2EEEEEES1F_EEEEESI_SJ_SI_SJ_NS1J_6fusion15FusionCallbacksIS1N_NS1V_17LinearCombinationISI_fSI_fLNS_15FloatRoundStyleE2EEES1O_S1U_JEEENS4_5SM1004TMEM4LOAD26SM100_TMEM_LOAD_32dp32b16xENS4_13SM90_TMA_LOADENS12_INS13_ILi1ELi4ELi3EEES16_NST_INS5_IJS17_S1Q_EEENS5_IJS1Q_SC_EEEEEEENS4_39AutoVectorizingCopyWithAssumedAlignmentILi128EEENS4_14SM90_TMA_STOREES2A_S2C_S2C_EEEvvEEEEvNT_6ParamsE:
        .type           _ZN7cutlass13device_kernelINS_4gemm6kernel13GemmUniversalIN4cute5tupleIJiiiiEEENS1_10collective13CollectiveMmaINS1_35MainloopSm100TmaUmmaWarpSpecializedILi2ELi2ELi4ENS5_IJNS4_1CILi4EEENSA_ILi1EEESC_EEEEENS5_IJNSA_ILi128EEESF_NSA_ILi64EEEEEENS_6half_tENS5_IJlSC_lEEESI_NS5_IJSC_llEEENS4_8TiledMMAINS4_8MMA_AtomIJNS4_26SM100_MMA_F16BF16_2x1SM_SSISI_SI_fLi128ELi128ELNS4_4UMMA5MajorE0ELSP_1ELNSO_7ScaleInE0ELSQ_0EEEEEENS4_6LayoutINS5_IJSC_SC_SC_EEENS5_IJNSA_ILi0EEESV_SV_EEEEENS5_IJNS4_10UnderscoreESY_SY_EEEEENS4_18SM100_TMA_2SM_LOADENS4_14ComposedLayoutINS4_7SwizzleILi3ELi4ELi3EEENS4_18smem_ptr_flag_bitsILi16EEENST_INS5_IJNSA_ILi8EEESG_EEENS5_IJSG_SC_EEEEEEEvNS4_8identityENS4_28SM100_TMA_2SM_LOAD_MULTICASTENS12_IS14_S16_NST_INS5_IJSG_S17_EEENS5_IJSC_SG_EEEEEEEvS1C_EENS_8epilogue10collective18CollectiveEpilogueINS1J_23Sm100TmaWarpSpecializedILi4ELi2ELi16ELb1ELb0EEEJNS5_IJSG_SF_SG_EEENS5_IJNST_ISG_SC_EENST_INS5_IJNSA_ILi16EEENSA_ILi2EEEEEES1F_EEEEESI_SJ_SI_SJ_NS1J_6fusion15FusionCallbacksIS1N_NS1V_17LinearCombinationISI_fSI_fLNS_15FloatRoundStyleE2EEES1O_S1U_JEEENS4_5SM1004TMEM4LOAD26SM100_TMEM_LOAD_32dp32b16xENS4_13SM90_TMA_LOADENS12_INS13_ILi1ELi4ELi3EEES16_NST_INS5_IJS17_S1Q_EEENS5_IJS1Q_SC_EEEEEEENS4_39AutoVectorizingCopyWithAssumedAlignmentILi128EEENS4_14SM90_TMA_STOREES2A_S2C_S2C_EEEvvEEEEvNT_6ParamsE,@function
        .size           _ZN7cutlass13device_kernelINS_4gemm6kernel13GemmUniversalIN4cute5tupleIJiiiiEEENS1_10collective13CollectiveMmaINS1_35MainloopSm100TmaUmmaWarpSpecializedILi2ELi2ELi4ENS5_IJNS4_1CILi4EEENSA_ILi1EEESC_EEEEENS5_IJNSA_ILi128EEESF_NSA_ILi64EEEEEENS_6half_tENS5_IJlSC_lEEESI_NS5_IJSC_llEEENS4_8TiledMMAINS4_8MMA_AtomIJNS4_26SM100_MMA_F16BF16_2x1SM_SSISI_SI_fLi128ELi128ELNS4_4UMMA5MajorE0ELSP_1ELNSO_7ScaleInE0ELSQ_0EEEEEENS4_6LayoutINS5_IJSC_SC_SC_EEENS5_IJNSA_ILi0EEESV_SV_EEEEENS5_IJNS4_10UnderscoreESY_SY_EEEEENS4_18SM100_TMA_2SM_LOADENS4_14ComposedLayoutINS4_7SwizzleILi3ELi4ELi3EEENS4_18smem_ptr_flag_bitsILi16EEENST_INS5_IJNSA_ILi8EEESG_EEENS5_IJSG_SC_EEEEEEEvNS4_8identityENS4_28SM100_TMA_2SM_LOAD_MULTICASTENS12_IS14_S16_NST_INS5_IJSG_S17_EEENS5_IJSC_SG_EEEEEEEvS1C_EENS_8epilogue10collective18CollectiveEpilogueINS1J_23Sm100TmaWarpSpecializedILi4ELi2ELi16ELb1ELb0EEEJNS5_IJSG_SF_SG_EEENS5_IJNST_ISG_SC_EENST_INS5_IJNSA_ILi16EEENSA_ILi2EEEEEES1F_EEEEESI_SJ_SI_SJ_NS1J_6fusion15FusionCallbacksIS1N_NS1V_17LinearCombinationISI_fSI_fLNS_15FloatRoundStyleE2EEES1O_S1U_JEEENS4_5SM1004TMEM4LOAD26SM100_TMEM_LOAD_32dp32b16xENS4_13SM90_TMA_LOADENS12_INS13_ILi1ELi4ELi3EEES16_NST_INS5_IJS17_S1Q_EEENS5_IJS1Q_SC_EEEEEEENS4_39AutoVectorizingCopyWithAssumedAlignmentILi128EEENS4_14SM90_TMA_STOREES2A_S2C_S2C_EEEvvEEEEvNT_6ParamsE,(.L_x_191 - _ZN7cutlass13device_kernelINS_4gemm6kernel13GemmUniversalIN4cute5tupleIJiiiiEEENS1_10collective13CollectiveMmaINS1_35MainloopSm100TmaUmmaWarpSpecializedILi2ELi2ELi4ENS5_IJNS4_1CILi4EEENSA_ILi1EEESC_EEEEENS5_IJNSA_ILi128EEESF_NSA_ILi64EEEEEENS_6half_tENS5_IJlSC_lEEESI_NS5_IJSC_llEEENS4_8TiledMMAINS4_8MMA_AtomIJNS4_26SM100_MMA_F16BF16_2x1SM_SSISI_SI_fLi128ELi128ELNS4_4UMMA5MajorE0ELSP_1ELNSO_7ScaleInE0ELSQ_0EEEEEENS4_6LayoutINS5_IJSC_SC_SC_EEENS5_IJNSA_ILi0EEESV_SV_EEEEENS5_IJNS4_10UnderscoreESY_SY_EEEEENS4_18SM100_TMA_2SM_LOADENS4_14ComposedLayoutINS4_7SwizzleILi3ELi4ELi3EEENS4_18smem_ptr_flag_bitsILi16EEENST_INS5_IJNSA_ILi8EEESG_EEENS5_IJSG_SC_EEEEEEEvNS4_8identityENS4_28SM100_TMA_2SM_LOAD_MULTICASTENS12_IS14_S16_NST_INS5_IJSG_S17_EEENS5_IJSC_SG_EEEEEEEvS1C_EENS_8epilogue10collective18CollectiveEpilogueINS1J_23Sm100TmaWarpSpecializedILi4ELi2ELi16ELb1ELb0EEEJNS5_IJSG_SF_SG_EEENS5_IJNST_ISG_SC_EENST_INS5_IJNSA_ILi16EEENSA_ILi2EEEEEES1F_EEEEESI_SJ_SI_SJ_NS1J_6fusion15FusionCallbacksIS1N_NS1V_17LinearCombinationISI_fSI_fLNS_15FloatRoundStyleE2EEES1O_S1U_JEEENS4_5SM1004TMEM4LOAD26SM100_TMEM_LOAD_32dp32b16xENS4_13SM90_TMA_LOADENS12_INS13_ILi1ELi4ELi3EEES16_NST_INS5_IJS17_S1Q_EEENS5_IJS1Q_SC_EEEEEEENS4_39AutoVectorizingCopyWithAssumedAlignmentILi128EEENS4_14SM90_TMA_STOREES2A_S2C_S2C_EEEvvEEEEvNT_6ParamsE)
        .other          _ZN7cutlass13device_kernelINS_4gemm6kernel13GemmUniversalIN4cute5tupleIJiiiiEEENS1_10collective13CollectiveMmaINS1_35MainloopSm100TmaUmmaWarpSpecializedILi2ELi2ELi4ENS5_IJNS4_1CILi4EEENSA_ILi1EEESC_EEEEENS5_IJNSA_ILi128EEESF_NSA_ILi64EEEEEENS_6half_tENS5_IJlSC_lEEESI_NS5_IJSC_llEEENS4_8TiledMMAINS4_8MMA_AtomIJNS4_26SM100_MMA_F16BF16_2x1SM_SSISI_SI_fLi128ELi128ELNS4_4UMMA5MajorE0ELSP_1ELNSO_7ScaleInE0ELSQ_0EEEEEENS4_6LayoutINS5_IJSC_SC_SC_EEENS5_IJNSA_ILi0EEESV_SV_EEEEENS5_IJNS4_10UnderscoreESY_SY_EEEEENS4_18SM100_TMA_2SM_LOADENS4_14ComposedLayoutINS4_7SwizzleILi3ELi4ELi3EEENS4_18smem_ptr_flag_bitsILi16EEENST_INS5_IJNSA_ILi8EEESG_EEENS5_IJSG_SC_EEEEEEEvNS4_8identityENS4_28SM100_TMA_2SM_LOAD_MULTICASTENS12_IS14_S16_NST_INS5_IJSG_S17_EEENS5_IJSC_SG_EEEEEEEvS1C_EENS_8epilogue10collective18CollectiveEpilogueINS1J_23Sm100TmaWarpSpecializedILi4ELi2ELi16ELb1ELb0EEEJNS5_IJSG_SF_SG_EEENS5_IJNST_ISG_SC_EENST_INS5_IJNSA_ILi16EEENSA_ILi2EEEEEES1F_EEEEESI_SJ_SI_SJ_NS1J_6fusion15FusionCallbacksIS1N_NS1V_17LinearCombinationISI_fSI_fLNS_15FloatRoundStyleE2EEES1O_S1U_JEEENS4_5SM1004TMEM4LOAD26SM100_TMEM_LOAD_32dp32b16xENS4_13SM90_TMA_LOADENS12_INS13_ILi1ELi4ELi3EEES16_NST_INS5_IJS17_S1Q_EEENS5_IJS1Q_SC_EEEEEEENS4_39AutoVectorizingCopyWithAssumedAlignmentILi128EEENS4_14SM90_TMA_STOREES2A_S2C_S2C_EEEvvEEEEvNT_6ParamsE,@"STO_CUDA_ENTRY STV_DEFAULT"
_ZN7cutlass13device_kernelINS_4gemm6kernel13GemmUniversalIN4cute5tupleIJiiiiEEENS1_10collective13CollectiveMmaINS1_35MainloopSm100TmaUmmaWarpSpecializedILi2ELi2ELi4ENS5_IJNS4_1CILi4EEENSA_ILi1EEESC_EEEEENS5_IJNSA_ILi128EEESF_NSA_ILi64EEEEEENS_6half_tENS5_IJlSC_lEEESI_NS5_IJSC_llEEENS4_8TiledMMAINS4_8MMA_AtomIJNS4_26SM100_MMA_F16BF16_2x1SM_SSISI_SI_fLi128ELi128ELNS4_4UMMA5MajorE0ELSP_1ELNSO_7ScaleInE0ELSQ_0EEEEEENS4_6LayoutINS5_IJSC_SC_SC_EEENS5_IJNSA_ILi0EEESV_SV_EEEEENS5_IJNS4_10UnderscoreESY_SY_EEEEENS4_18SM100_TMA_2SM_LOADENS4_14ComposedLayoutINS4_7SwizzleILi3ELi4ELi3EEENS4_18smem_ptr_flag_bitsILi16EEENST_INS5_IJNSA_ILi8EEESG_EEENS5_IJSG_SC_EEEEEEEvNS4_8identityENS4_28SM100_TMA_2SM_LOAD_MULTICASTENS12_IS14_S16_NST_INS5_IJSG_S17_EEENS5_IJSC_SG_EEEEEEEvS1C_EENS_8epilogue10collective18CollectiveEpilogueINS1J_23Sm100TmaWarpSpecializedILi4ELi2ELi16ELb1ELb0EEEJNS5_IJSG_SF_SG_EEENS5_IJNST_ISG_SC_EENST_INS5_IJNSA_ILi16EEENSA_ILi2EEEEEES1F_EEEEESI_SJ_SI_SJ_NS1J_6fusion15FusionCallbacksIS1N_NS1V_17LinearCombinationISI_fSI_fLNS_15FloatRoundStyleE2EEES1O_S1U_JEEENS4_5SM1004TMEM4LOAD26SM100_TMEM_LOAD_32dp32b16xENS4_13SM90_TMA_LOADENS12_INS13_ILi1ELi4ELi3EEES16_NST_INS5_IJS17_S1Q_EEENS5_IJS1Q_SC_EEEEEEENS4_39AutoVectorizingCopyWithAssumedAlignmentILi128EEENS4_14SM90_TMA_STOREES2A_S2C_S2C_EEEvvEEEEvNT_6ParamsE:
[----:B------:R-:W1:Y:S01]  /*0000*/  LDC R1, c[0x0][0x37c] ;  /* 0x0000df00ff017b82 */ /* 0x000e620000000800 */
[----:B------:R-:W2:Y:S01]  /*0010*/  S2R R72, SR_TID.X ;  /* 0x0000000000487919 */ /* 0x000ea20000002100 */
[----:B------:R-:W3:Y:S06]  /*0020*/  LDCU.64 UR4, c[0x0][0x890] ;  /* 0x00011200ff0477ac */ /* 0x000eec0008000a00 */
[----:B------:R-:W4:Y:S01]  /*0030*/  S2UR UR37, SR_CgaCtaId ;  /* 0x00000000002579c3 */ /* 0x000f220000008800 */
[----:B------:R-:W-:Y:S02]  /*0040*/  PRMT R59, RZ, 0x7610, R59 ;  /* 0x00007610ff3b7816 */ /* 0x000fe4000000003b */
[----:B------:R-:W-:Y:S01]  /*0050*/  ELECT P1, URZ, PT ;  /* 0x0000000000ff782f */ /* 0x000fe20003820000 */
[----:B------:R-:W1:Y:S01]  /*0060*/  LDCU.64 UR46, c[0x0][0x358] ;  /* 0x00006b00ff2e77ac */ /* 0x000e620008000a00 */
[----:B---3--:R-:W-:-:S04]  /*0070*/  UISETP.NE.U32.AND UP0, UPT, UR4, URZ, UPT ;  /* 0x000000ff0400728c */ /* 0x008fc8000bf05070 */
[----:B------:R-:W-:Y:S02]  /*0080*/  UISETP.NE.AND.EX UP0, UPT, UR5, URZ, UPT, UP0 ;  /* 0x000000ff0500728c */ /* 0x000fe4000bf05300 */
[----:B----4-:R-:W-:Y:S02]  /*0090*/  ULOP3.LUT UR9, UR37, 0x1, URZ, 0xc0, !UPT ;  /* 0x0000000125097892 */ /* 0x010fe4000f8ec0ff */
[----:B------:R-:W-:Y:S01]  /*00a0*/  ULOP3.LUT UR8, UR37, 0x1, URZ, 0x3c, !UPT ;  /* 0x0000000125087892 */ /* 0x000fe2000f8e3cff */
[----:B--2---:R-:W-:-:S05]  /*00b0*/  SHF.R.U32.HI R66, RZ, 0x5, R72 ;  /* 0x00000005ff427819 */ /* 0x004fca0000011648 */
[----:B------:R-:W2:Y:S02]  /*00c0*/  SHFL.IDX PT, R0, R66, RZ, 0x1f ;  /* 0x00001fff42007589 */ /* 0x000ea400000e0000 */
[----:B--2---:R-:W-:Y:S01]  /*00d0*/  R2UR UR10, R0 ;  /* 0x00000000000a72ca */ /* 0x004fe200000e0000 */
[----:B-1----:R-:W-:-:S14]  /*00e0*/  BRA.U UP0, `(.L_x_0) ;  /* 0x00000001002c7547 */ /* 0x002fdc000b800000 */
[----:B------:R-:W1:Y:S02]  /*00f0*/  LDCU.64 UR6, c[0x0][0x888] ;  /* 0x00011100ff0677ac */ /* 0x000e640008000a00 */
[----:B-1----:R-:W-:-:S04]  /*0100*/  UISETP.NE.U32.AND UP0, UPT, UR6, URZ, UPT ;  /* 0x000000ff0600728c */ /* 0x002fc8000bf05070 */
[----:B------:R-:W-:-:S09]  /*0110*/  UISETP.NE.AND.EX UP0, UPT, UR7, URZ, UPT, UP0 ;  /* 0x000000ff0700728c */ /* 0x000fd2000bf05300 */
[----:B------:R-:W-:Y:S05]  /*0120*/  BRA.U !UP0, `(.L_x_1) ;  /* 0x0000000108107547 */ /* 0x000fea000b800000 */
[----:B------:R-:W1:Y:S02]  /*0130*/  LDC.64 R2, c[0x0][0x888] ;  /* 0x00022200ff027b82 */ /* 0x000e640000000a00 */
[----:B-1----:R1:W5:Y:S01]  /*0140*/  LDG.E R35, desc[UR46][R2.64] ;  /* 0x0000002e02237981 */ /* 0x002362000c1e1900 */
[----:B------:R-:W-:Y:S01]  /*0150*/  HFMA2 R59, -RZ, RZ, 0, 5.9604644775390625e-08 ;  /* 0x00000001ff3b7431 */ /* 0x000fe200000001ff */
[----:B------:R-:W-:Y:S05]  /*0160*/  BRA `(.L_x_0) ;  /* 0x00000000000c7947 */ /* 0x000fea0003800000 */
.L_x_1:
[----:B------:R-:W1:Y:S01]  /*0170*/  LDCU UR6, c[0x0][0x880] ;  /* 0x00011000ff0677ac */ /* 0x000e620008000800 */
[----:B------:R-:W-:Y:S01]  /*0180*/  HFMA2 R59, -RZ, RZ, 0, 5.9604644775390625e-08 ;  /* 0x00000001ff3b7431 */ /* 0x000fe200000001ff */
[----:B-1----:R-:W-:-:S07]  /*0190*/  MOV R35, UR6 ;  /* 0x0000000600237c02 */ /* 0x002fce0008000f00 */
.L_x_0:
[----:B------:R-:W2:Y:S02]  /*01a0*/  LDCU.64 UR6, c[0x0][0x8b0] ;  /* 0x00011600ff0677ac */ /* 0x000ea40008000a00 */
[----:B--2---:R-:W-:-:S04]  /*01b0*/  UISETP.NE.U32.AND UP0, UPT, UR6, URZ, UPT ;  /* 0x000000ff0600728c */ /* 0x004fc8000bf05070 */
[----:B------:R-:W-:-:S09]  /*01c0*/  UISETP.NE.AND.EX UP0, UPT, UR7, URZ, UPT, UP0 ;  /* 0x000000ff0700728c */ /* 0x000fd2000bf05300 */
[----:B------:R-:W-:Y:S05]  /*01d0*/  BRA.U UP0, `(.L_x_2) ;  /* 0x0000000100247547 */ /* 0x000fea000b800000 */
[----:B------:R-:W2:Y:S02]  /*01e0*/  LDCU.64 UR6, c[0x0][0x8a8] ;  /* 0x00011500ff0677ac */ /* 0x000ea40008000a00 */
[----:B--2---:R-:W-:-:S04]  /*01f0*/  UISETP.NE.U32.AND UP0, UPT, UR6, URZ, UPT ;  /* 0x000000ff0600728c */ /* 0x004fc8000bf05070 */
[----:B------:R-:W-:-:S09]  /*0200*/  UISETP.NE.AND.EX UP0, UPT, UR7, URZ, UPT, UP0 ;  /* 0x000000ff0700728c */ /* 0x000fd2000bf05300 */
[----:B------:R-:W-:Y:S05]  /*0210*/  BRA.U !UP0, `(.L_x_3) ;  /* 0x00000001080c7547 */ /* 0x000fea000b800000 */
[----:B------:R-:W2:Y:S02]  /*0220*/  LDC.64 R32, c[0x0][0x8a8] ;  /* 0x00022a00ff207b82 */ /* 0x000ea40000000a00 */
[----:B--2---:R2:W5:Y:S01]  /*0230*/  LDG.E R32, desc[UR46][R32.64] ;  /* 0x0000002e20207981 */ /* 0x004562000c1e1900 */
[----:B------:R-:W-:Y:S05]  /*0240*/  BRA `(.L_x_2) ;  /* 0x0000000000087947 */ /* 0x000fea0003800000 */
.L_x_3:
[----:B------:R-:W2:Y:S02]  /*0250*/  LDCU UR6, c[0x0][0x8a0] ;  /* 0x00011400ff0677ac */ /* 0x000ea40008000800 */
[----:B--2---:R-:W-:Y:S02]  /*0260*/  MOV R32, UR6 ;  /* 0x0000000600207c02 */ /* 0x004fe40008000f00 */
.L_x_2:
[----:B------:R-:W-:Y:S01]  /*0270*/  IMAD.U32 R0, RZ, RZ, UR10 ;  /* 0x0000000aff007e24 */ /* 0x000fe2000f8e00ff */
[----:B------:R-:W-:Y:S04]  /*0280*/  BSSY.RECONVERGENT B0, `(.L_x_4) ;  /* 0x000000c000007945 */ /* 0x000fe80003800200 */
[C---:B------:R-:W-:Y:S02]  /*0290*/  ISETP.NE.OR P2, PT, R0.reuse, 0x1, !P1 ;  /* 0x000000010000780c */ /* 0x040fe40004f45670 */
[----:B------:R-:W-:-:S11]  /*02a0*/  ISETP.NE.OR P0, PT, R0, 0x3, !P1 ;  /* 0x000000030000780c */ /* 0x000fd60004f05670 */
[----:B------:R-:W-:Y:S05]  /*02b0*/  @P2 BRA `(.L_x_5) ;  /* 0x0000000000202947 */ /* 0x000fea0003800000 */
[----:B------:R-:W3:Y:S02]  /*02c0*/  LDCU.64 UR6, c[0x0][0x348] ;  /* 0x00006900ff0677ac */ /* 0x000ee40008000a00 */
[----:B---3--:R-:W-:Y:S02]  /*02d0*/  UIADD3 UR12, UP1, UPT, UR6, 0x80, URZ ;  /* 0x00000080060c7890 */ /* 0x008fe4000ff3e0ff */
[----:B------:R-:W-:Y:S02]  /*02e0*/  UIADD3 UR6, UP0, UPT, UR6, 0x180, URZ ;  /* 0x0000018006067890 */ /* 0x000fe4000ff1e0ff */
[----:B------:R-:W-:Y:S02]  /*02f0*/  UIADD3.X UR13, UPT, UPT, URZ, UR7, URZ, UP1, !UPT ;  /* 0x00000007ff0d7290 */ /* 0x000fe40008ffe4ff */
[----:B------:R-:W-:-:S07]  /*0300*/  UIADD3.X UR7, UPT, UPT, URZ, UR7, URZ, UP0, !UPT ;  /* 0x00000007ff077290 */ /* 0x000fce00087fe4ff */
[----:B------:R3:W-:Y:S02]  /*0310*/  UTMACCTL.PF [UR12] ;  /* 0x000000000c0079b9 */ /* 0x0007e40008040000 */
[----:B------:R3:W-:Y:S02]  /*0320*/  UTMACCTL.PF [UR6] ;  /* 0x00000000060079b9 */ /* 0x0007e40008040000 */
[----:B---3--:R-:W-:Y:S01]  /*0330*/  NOP ;  /* 0x0000000000007918 */ /* 0x008fe20000000000 */
.L_x_5:
[----:B------:R-:W-:Y:S05]  /*0340*/  BSYNC.RECONVERGENT B0 ;  /* 0x0000000000007941 */ /* 0x000fea0003800200 */
.L_x_4:
[----:B------:R-:W-:Y:S04]  /*0350*/  BSSY.RECONVERGENT B0, `(.L_x_6) ;  /* 0x000000a000007945 */ /* 0x000fe80003800200 */
        /* <DEDUP_REMOVED lines=9> */
.L_x_7:
[----:B------:R-:W-:Y:S05]  /*03f0*/  BSYNC.RECONVERGENT B0 ;  /* 0x0000000000007941 */ /* 0x000fea0003800200 */
.L_x_6:
[----:B------:R-:W3:Y:S01]  /*0400*/  LDCU.64 UR6, c[0x0][0x888] ;  /* 0x00011100ff0677ac */ /* 0x000ee20008000a00 */
[----:B------:R-:W-:Y:S02]  /*0410*/  UISETP.EQ.U32.AND UP0, UPT, UR4, URZ, UPT ;  /* 0x000000ff0400728c */ /* 0x000fe4000bf02070 */
[----:B------:R-:W-:Y:S02]  /*0420*/  UPLOP3.LUT UP5, UPT, UPT, UPT, UPT, 0x80, 0x8 ;  /* 0x000000000008789c */ /* 0x000fe40003faf070 */
[----:B---3--:R-:W-:-:S04]  /*0430*/  UISETP.NE.U32.AND UP1, UPT, UR6, URZ, UPT ;  /* 0x000000ff0600728c */ /* 0x008fc8000bf25070 */
[----:B------:R-:W-:-:S04]  /*0440*/  UISETP.NE.AND.EX UP1, UPT, UR7, URZ, UPT, UP1 ;  /* 0x000000ff0700728c */ /* 0x000fc8000bf25310 */
[----:B------:R-:W-:-:S04]  /*0450*/  UISETP.EQ.OR.EX UP2, UPT, UR5, URZ, !UP1, UP0 ;  /* 0x000000ff0500728c */ /* 0x000fc8000cf42700 */
[----:B------:R-:W-:-:S05]  /*0460*/  UP2UR UR50, UPR, URZ, 0x4 ;  /* 0x00000004ff327883 */ /* 0x000fca0008000000 */
[----:B------:R-:W-:Y:S07]  /*0470*/  BRA.U !UP2, `(.L_x_8) ;  /* 0x000000010a207547 */ /* 0x000fee000b800000 */
[----:B------:R-:W-:Y:S01]  /*0480*/  UISETP.NE.U32.AND UP2, UPT, UR4, URZ, UPT ;  /* 0x000000ff0400728c */ /* 0x000fe2000bf45070 */
[----:B-----5:R-:W-:Y:S01]  /*0490*/  FSETP.NEU.AND P0, PT, R35, RZ, PT ;  /* 0x000000ff2300720b */ /* 0x020fe20003f0d000 */
[----:B------:R-:W-:Y:S02]  /*04a0*/  USEL UR4, URZ, 0xffffffff, UP1 ;  /* 0xffffffffff047887 */ /* 0x000fe40008800000 */
[----:B------:R-:W-:-:S10]  /*04b0*/  UISETP.NE.AND.EX UP2, UPT, UR5, URZ, UPT, UP2 ;  /* 0x000000ff0500728c */ /* 0x000fd4000bf45320 */
[----:B------:R-:W-:Y:S01]  /*04c0*/  VOTEU.ANY UP0, P0 ;  /* 0x0000000000ff7886 */ /* 0x000fe20000000100 */
[----:B------:R-:W-:-:S04]  /*04d0*/  @!UP2 USEL UR4, URZ, 0xffffffff, UP0 ;  /* 0xffffffffff04a887 */ /* 0x000fc80008000000 */
[----:B------:R-:W-:-:S04]  /*04e0*/  ULOP3.LUT UR4, UR4, 0x1, URZ, 0xc0, !UPT ;  /* 0x0000000104047892 */ /* 0x000fc8000f8ec0ff */
[----:B------:R-:W-:-:S11]  /*04f0*/  UISETP.NE.U32.AND UP5, UPT, UR4, 0x1, UPT ;  /* 0x000000010400788c */ /* 0x000fd6000bfa5070 */
.L_x_8:
[----:B------:R-:W3:Y:S01]  /*0500*/  SHFL.IDX PT, R0, R66, RZ, 0x1f ;  /* 0x00001fff42007589 */ /* 0x000ee200000e0000 */
[----:B------:R-:W-:-:S04]  /*0510*/  UISETP.NE.AND UP0, UPT, UR10, 0x2, UPT ;  /* 0x000000020a00788c */ /* 0x000fc8000bf05270 */
[----:B------:R-:W-:Y:S02]  /*0520*/  UISETP.EQ.AND UP2, UPT, UR9, URZ, !UP0 ;  /* 0x000000ff0900728c */ /* 0x000fe4000c742270 */
[----:B------:R-:W-:-:S04]  /*0530*/  USEL UR6, URZ, 0x1, UP0 ;  /* 0x00000001ff067887 */ /* 0x000fc80008000000 */
[----:B------:R-:W-:Y:S02]  /*0540*/  PLOP3.LUT P5, PT, P1, PT, UP2, 0x80, 0x8 ;  /* 0x000000000008781c */ /* 0x000fe40000faf028 */
[----:B---3--:R-:W-:-:S13]  /*0550*/  ISETP.NE.AND P0, PT, R0, RZ, PT ;  /* 0x000000ff0000720c */ /* 0x008fda0003f05270 */
[----:B------:R-:W-:Y:S05]  /*0560*/  @P0 BRA `(.L_x_9) ;  /* 0x0000000000440947 */ /* 0x000fea0003800000 */
[----:B------:R-:W-:Y:S01]  /*0570*/  UMOV UR7, 0x400 ;  /* 0x0000040000077882 */ /* 0x000fe20000000000 */
[----:B------:R-:W-:Y:S01]  /*0580*/  UMOV UR5, 0x1 ;  /* 0x0000000100057882 */ /* 0x000fe20000000000 */
[----:B------:R-:W-:Y:S01]  /*0590*/  UMOV UR4, 0x2 ;  /* 0x0000000200047882 */ /* 0x000fe20000000000 */
[----:B------:R-:W-:Y:S02]  /*05a0*/  ULEA UR7, UR37, UR7, 0x18 ;  /* 0x0000000725077291 */ /* 0x000fe4000f8ec0ff */
[----:B------:R-:W-:-:S04]  /*05b0*/  UIADD3 UR12, UPT, UPT, -UR5, 0x100000, URZ ;  /* 0x00100000050c7890 */ /* 0x000fc8000fffe1ff */
[----:B------:R-:W-:Y:S02]  /*05c0*/  USHF.L.U32 UR13, UR12, 0xb, URZ ;  /* 0x0000000b0c0d7899 */ /* 0x000fe400080006ff */
[----:B------:R-:W-:Y:S02]  /*05d0*/  USHF.L.U32 UR12, UR12, 0x1, URZ ;  /* 0x000000010c0c7899 */ /* 0x000fe400080006ff */
[----:B------:R-:W-:-:S04]  /*05e0*/  UIADD3 UR4, UPT, UPT, -UR4, 0x100000, URZ ;  /* 0x0010000004047890 */ /* 0x000fc8000fffe1ff */
[----:B------:R-:W-:Y:S02]  /*05f0*/  USHF.L.U32 UR5, UR4, 0xb, URZ ;  /* 0x0000000b04057899 */ /* 0x000fe400080006ff */
[----:B------:R-:W-:Y:S01]  /*0600*/  USHF.L.U32 UR4, UR4, 0x1, URZ ;  /* 0x0000000104047899 */ /* 0x000fe200080006ff */
[----:B------:R-:W-:Y:S01]  /*0610*/  ELECT P0, URZ, PT ;  /* 0x0000000000ff782f */ /* 0x000fe20003800000 */
[----:B------:R-:W3:Y:S02]  /*0620*/  FENCE.VIEW.ASYNC.S ;  /* 0x00000000000073c6 */ /* 0x000ee40000000000 */
[----:B---3--:R3:W4:Y:S08]  /*0630*/  SYNCS.EXCH.64 URZ, [UR7], UR12 ;  /* 0x0000000c07ff75b2 */ /* 0x0087300008000100 */
[----:B------:R3:W1:Y:S01]  /*0640*/  SYNCS.EXCH.64 URZ, [UR7+0x10], UR4 ;  /* 0x0000100407ff75b2 */ /* 0x0006620008000100 */
[----:B------:R3:W1:Y:S01]  /*0650*/  SYNCS.EXCH.64 URZ, [UR7+0x8], UR12 ;  /* 0x0000080c07ff75b2 */ /* 0x0006620008000100 */
[----:B------:R3:W1:Y:S01]  /*0660*/  SYNCS.EXCH.64 URZ, [UR7+0x18], UR4 ;  /* 0x0000180407ff75b2 */ /* 0x0006620008000100 */
[----:B------:R-:W-:Y:S01]  /*0670*/  NOP ;  /* 0x0000000000007918 */ /* 0x000fe20000000000 */
.L_x_9:
[----:B------:R-:W2:Y:S01]  /*0680*/  SHFL.IDX PT, R0, R66, RZ, 0x1f ;  /* 0x00001fff42007589 */ /* 0x000ea200000e0000 */
[----:B------:R-:W-:Y:S01]  /*0690*/  NOP ;  /* 0x0000000000007918 */ /* 0x000fe20000000000 */
[----:B--2---:R-:W-:-:S13]  /*06a0*/  ISETP.NE.AND P0, PT, R0, 0x1, PT ;  /* 0x000000010000780c */ /* 0x004fda0003f05270 */
[----:B------:R-:W-:Y:S05]  /*06b0*/  @P0 BRA `(.L_x_10) ;  /* 0x0000000000540947 */ /* 0x000fea0003800000 */
[----:B---3--:R-:W-:Y:S01]  /*06c0*/  UMOV UR7, 0x400 ;  /* 0x0000040000077882 */ /* 0x008fe20000000000 */
        /* <DEDUP_REMOVED lines=10> */
[----:B------:R-:W2:Y:S02]  /*0770*/  FENCE.VIEW.ASYNC.S ;  /* 0x00000000000073c6 */ /* 0x000ea40000000000 */
[----:B--2---:R2:W3:Y:S08]  /*0780*/  SYNCS.EXCH.64 URZ, [UR7+0x20], UR12 ;  /* 0x0000200c07ff75b2 */ /* 0x0044f00008000100 */
[----:B------:R2:W1:Y:S01]  /*0790*/  SYNCS.EXCH.64 URZ, [UR7+0x40], UR4 ;  /* 0x0000400407ff75b2 */ /* 0x0004620008000100 */
[----:B------:R2:W1:Y:S01]  /*07a0*/  SYNCS.EXCH.64 URZ, [UR7+0x28], UR12 ;  /* 0x0000280c07ff75b2 */ /* 0x0004620008000100 */
[----:B------:R2:W1:Y:S01]  /*07b0*/  SYNCS.EXCH.64 URZ, [UR7+0x48], UR4 ;  /* 0x0000480407ff75b2 */ /* 0x0004620008000100 */
[----:B------:R2:W1:Y:S01]  /*07c0*/  SYNCS.EXCH.64 URZ, [UR7+0x30], UR12 ;  /* 0x0000300c07ff75b2 */ /* 0x0004620008000100 */
[----:B------:R2:W1:Y:S01]  /*07d0*/  SYNCS.EXCH.64 URZ, [UR7+0x50], UR4 ;  /* 0x0000500407ff75b2 */ /* 0x0004620008000100 */
[----:B------:R2:W1:Y:S01]  /*07e0*/  SYNCS.EXCH.64 URZ, [UR7+0x38], UR12 ;  /* 0x0000380c07ff75b2 */ /* 0x0004620008000100 */
[----:B------:R2:W1:Y:S01]  /*07f0*/  SYNCS.EXCH.64 URZ, [UR7+0x58], UR4 ;  /* 0x0000580407ff75b2 */ /* 0x0004620008000100 */
[----:B------:R-:W-:Y:S01]  /*0800*/  NOP ;  /* 0x0000000000007918 */ /* 0x000fe20000000000 */
.L_x_10:
[----:B------:R-:W4:Y:S01]  /*0810*/  SHFL.IDX PT, R0, R66, RZ, 0x1f ;  /* 0x00001fff42007589 */ /* 0x000f2200000e0000 */
[----:B------:R-:W-:Y:S01]  /*0820*/  NOP ;  /* 0x0000000000007918 */ /* 0x000fe20000000000 */
[----:B----4-:R-:W-:-:S13]  /*0830*/  ISETP.NE.AND P0, PT, R0, 0x3, PT ;  /* 0x000000030000780c */ /* 0x010fda0003f05270 */
[----:B------:R-:W-:Y:S05]  /*0840*/  @P0 BRA `(.L_x_11) ;  /* 0x00000000002c0947 */ /* 0x000fea0003800000 */
[----:B--23--:R-:W-:Y:S01]  /*0850*/  UMOV UR5, 0x400 ;  /* 0x0000040000057882 */ /* 0x00cfe20000000000 */
[----:B------:R-:W-:Y:S01]  /*0860*/  UMOV UR4, 0x20 ;  /* 0x0000002000047882 */ /* 0x000fe20000000000 */
[----:B------:R-:W-:Y:S02]  /*0870*/  ULEA UR5, UR37, UR5, 0x18 ;  /* 0x0000000525057291 */ /* 0x000fe4000f8ec0ff */
[----:B------:R-:W-:-:S04]  /*0880*/  UIADD3 UR12, UPT, UPT, -UR4, 0x100000, URZ ;  /* 0x00100000040c7890 */ /* 0x000fc8000fffe1ff */
[----:B------:R-:W-:Y:S02]  /*0890*/  USHF.L.U32 UR13, UR12, 0xb, URZ ;  /* 0x0000000b0c0d7899 */ /* 0x000fe400080006ff */
[----:B------:R-:W-:Y:S01]  /*08a0*/  USHF.L.U32 UR12, UR12, 0x1, URZ ;  /* 0x000000010c0c7899 */ /* 0x000fe200080006ff */
[----:B------:R-:W-:Y:S01]  /*08b0*/  ELECT P0, URZ, PT ;  /* 0x0000000000ff782f */ /* 0x000fe20003800000 */
[----:B------:R-:W2:Y:S10]  /*08c0*/  FENCE.VIEW.ASYNC.S ;  /* 0x00000000000073c6 */ /* 0x000eb40000000000 */
[----:B--2---:R4:W2:Y:S01]  /*08d0*/  SYNCS.EXCH.64 URZ, [UR5+0x60], UR12 ;  /* 0x0000600c05ff75b2 */ /* 0x0048a20008000100 */
[----:B------:R4:W3:Y:S02]  /*08e0*/  SYNCS.EXCH.64 URZ, [UR5+0x68], UR12 ;  /* 0x0000680c05ff75b2 */ /* 0x0008e40008000100 */
[----:B----4-:R-:W-:Y:S01]  /*08f0*/  NOP ;  /* 0x0000000000007918 */ /* 0x010fe20000000000 */
.L_x_11:
[----:B------:R-:W4:Y:S01]  /*0900*/  SHFL.IDX PT, R0, R66, RZ, 0x1f ;  /* 0x00001fff42007589 */ /* 0x000f2200000e0000 */
[----:B------:R-:W-:Y:S01]  /*0910*/  NOP ;  /* 0x0000000000007918 */ /* 0x000fe20000000000 */
[----:B----4-:R-:W-:-:S13]  /*0920*/  ISETP.NE.AND P0, PT, R0, 0x4, PT ;  /* 0x000000040000780c */ /* 0x010fda0003f05270 */
[----:B------:R-:W-:Y:S05]  /*0930*/  @P0 BRA `(.L_x_12) ;  /* 0x0000000000480947 */ /* 0x000fea0003800000 */
[----:B--23--:R-:W-:Y:S01]  /*0940*/  UMOV UR7, 0x3a0 ;  /* 0x000003a000077882 */ /* 0x00cfe20000000000 */
[----:B------:R-:W-:Y:S01]  /*0950*/  UMOV UR5, 0x400 ;  /* 0x0000040000057882 */ /* 0x000fe20000000000 */
[----:B------:R-:W-:Y:S01]  /*0960*/  USEL UR7, UR7, 0x320, UP5 ;  /* 0x0000032007077887 */ /* 0x000fe2000a800000 */
        /* <DEDUP_REMOVED lines=10> */
[----:B--2---:R4:W2:Y:S08]  /*0a10*/  SYNCS.EXCH.64 URZ, [UR5+0x70], UR12 ;  /* 0x0000700c05ff75b2 */ /* 0x0048b00008000100 */
[----:B------:R4:W3:Y:S01]  /*0a20*/  SYNCS.EXCH.64 URZ, [UR5+0x80], UR14 ;  /* 0x0000800e05ff75b2 */ /* 0x0008e20008000100 */
[----:B------:R4:W1:Y:S01]  /*0a30*/  SYNCS.EXCH.64 URZ, [UR5+0x78], UR12 ;  /* 0x0000780c05ff75b2 */ /* 0x0008620008000100 */
[----:B------:R4:W1:Y:S02]  /*0a40*/  SYNCS.EXCH.64 URZ, [UR5+0x88], UR14 ;  /* 0x0000880e05ff75b2 */ /* 0x0008640008000100 */
[----:B----4-:R-:W-:Y:S01]  /*0a50*/  NOP ;  /* 0x0000000000007918 */ /* 0x010fe20000000000 */
.L_x_12:
[----:B------:R-:W4:Y:S01]  /*0a60*/  SHFL.IDX PT, R0, R66, RZ, 0x1f ;  /* 0x00001fff42007589 */ /* 0x000f2200000e0000 */
[----:B------:R-:W-:Y:S01]  /*0a70*/  NOP ;  /* 0x0000000000007918 */ /* 0x000fe20000000000 */
[----:B----4-:R-:W-:-:S13]  /*0a80*/  ISETP.NE.AND P0, PT, R0, 0x5, PT ;  /* 0x000000050000780c */ /* 0x010fda0003f05270 */
[----:B------:R-:W-:Y:S05]  /*0a90*/  @P0 BRA `(.L_x_13) ;  /* 0x0000000000540947 */ /* 0x000fea0003800000 */
[----:B--23--:R-:W-:Y:S01]  /*0aa0*/  UMOV UR7, 0x400 ;  /* 0x0000040000077882 */ /* 0x00cfe20000000000 */
        /* <DEDUP_REMOVED lines=14> */
[----:B------:R4:W1:Y:S01]  /*0b90*/  SYNCS.EXCH.64 URZ, [UR7+0xb8], UR4 ;  /* 0x0000b80407ff75b2 */ /* 0x0008620008000100 */
[----:B------:R4:W1:Y:S01]  /*0ba0*/  SYNCS.EXCH.64 URZ, [UR7+0xa0], UR12 ;  /* 0x0000a00c07ff75b2 */ /* 0x0008620008000100 */
[----:B------:R4:W1:Y:S01]  /*0bb0*/  SYNCS.EXCH.64 URZ, [UR7+0xc0], UR4 ;  /* 0x0000c00407ff75b2 */ /* 0x0008620008000100 */
[----:B------:R4:W1:Y:S01]  /*0bc0*/  SYNCS.EXCH.64 URZ, [UR7+0xa8], UR12 ;  /* 0x0000a80c07ff75b2 */ /* 0x0008620008000100 */
[----:B------:R4:W1:Y:S02]  /*0bd0*/  SYNCS.EXCH.64 URZ, [UR7+0xc8], UR4 ;  /* 0x0000c80407ff75b2 */ /* 0x0008640008000100 */
[----:B----4-:R-:W-:Y:S01]  /*0be0*/  NOP ;  /* 0x0000000000007918 */ /* 0x010fe20000000000 */
.L_x_13:
[----:B------:R-:W4:Y:S01]  /*0bf0*/  SHFL.IDX PT, R0, R66, RZ, 0x1f ;  /* 0x00001fff42007589 */ /* 0x000f2200000e0000 */
[----:B------:R-:W-:Y:S01]  /*0c00*/  ISETP.NE.OR P1, PT, RZ, UR10, !P1 ;  /* 0x0000000aff007c0c */ /* 0x000fe2000cf25670 */
        /* <DEDUP_REMOVED lines=12> */
[----:B------:R4:W3:Y:S01]  /*0cd0*/  SYNCS.EXCH.64 URZ, [UR5+0xe0], UR12 ;  /* 0x0000e00c05ff75b2 */ /* 0x0008e20008000100 */
[----:B------:R4:W1:Y:S01]  /*0ce0*/  SYNCS.EXCH.64 URZ, [UR5+0xd8], UR12 ;  /* 0x0000d80c05ff75b2 */ /* 0x0008620008000100 */
[----:B------:R4:W1:Y:S02]  /*0cf0*/  SYNCS.EXCH.64 URZ, [UR5+0xe8], UR12 ;  /* 0x0000e80c05ff75b2 */ /* 0x0008640008000100 */
[----:B----4-:R-:W-:Y:S01]  /*0d00*/  NOP ;  /* 0x0000000000007918 */ /* 0x010fe20000000000 */
.L_x_14:
[----:B------:R-:W-:Y:S01]  /*0d10*/  VOTEU.ALL UP0, P1 ;  /* 0x0000000000ff7886 */ /* 0x000fe20000800000 */
[----:B--23--:R-:W-:Y:S01]  /*0d20*/  UMOV UR12, 0x20 ;  /* 0x00000020000c7882 */ /* 0x00cfe20000000000 */
[----:B------:R-:W2:Y:S01]  /*0d30*/  LDCU UR5, c[0x0][0x36c] ;  /* 0x00006d80ff0577ac */ /* 0x000ea20008000800 */
[----:B------:R-:W-:Y:S01]  /*0d40*/  NOP ;  /* 0x0000000000007918 */ /* 0x000fe20000000000 */
[----:B------:R-:W-:Y:S01]  /*0d50*/  LOP3.LUT R10, R72, 0x1f, RZ, 0xc0, !PT ;  /* 0x0000001f480a7812 */ /* 0x000fe200078ec0ff */
[----:B------:R-:W-:Y:S01]  /*0d60*/  @!UP0 UMOV UR4, 0x400 ;  /* 0x0000040000048882 */ /* 0x000fe20000000000 */
[----:B------:R-:W-:-:S04]  /*0d70*/  @!UP0 UIADD3 UR12, UPT, UPT, -UR12, 0x100000, URZ ;  /* 0x001000000c0c8890 */ /* 0x000fc8000fffe1ff */
[----:B------:R-:W-:Y:S02]  /*0d80*/  @!UP0 USHF.L.U32 UR13, UR12, 0xb, URZ ;  /* 0x0000000b0c0d8899 */ /* 0x000fe400080006ff */
[----:B------:R-:W-:Y:S02]  /*0d90*/  @!UP0 USHF.L.U32 UR12, UR12, 0x1, URZ ;  /* 0x000000010c0c8899 */ /* 0x000fe400080006ff */
[----:B------:R-:W-:Y:S01]  /*0da0*/  @!UP0 ULEA UR4, UR37, UR4, 0x18 ;  /* 0x0000000425048291 */ /* 0x000fe2000f8ec0ff */
[----:B------:R-:W-:Y:S01]  /*0db0*/  VOTEU.ALL UP0, P1 ;  /* 0x0000000000ff7886 */ /* 0x000fe20000800000 */
[----:B------:R-:W-:Y:S02]  /*0dc0*/  UISETP.NE.AND UP4, UPT, UR10, URZ, UPT ;  /* 0x000000ff0a00728c */ /* 0x000fe4000bf85270 */
[----:B--2---:R-:W-:Y:S01]  /*0dd0*/  UISETP.EQ.U32.AND UP2, UPT, UR5, 0x1, UPT ;  /* 0x000000010500788c */ /* 0x004fe2000bf42070 */
[----:B------:R-:W2:Y:S07]  /*0de0*/  FENCE.VIEW.ASYNC.S ;  /* 0x00000000000073c6 */ /* 0x000eae0000000000 */
[----:B--2---:R2:W3:Y:S01]  /*0df0*/  @!UP0 SYNCS.EXCH.64 URZ, [UR4+0xf0], UR12 ;  /* 0x0000f00c04ff85b2 */ /* 0x0044e20008000100 */
[----:B------:R-:W-:Y:S05]  /*0e00*/  BRA.U !UP2, `(.L_x_15) ;  /* 0x000000010a087547 */ /* 0x000fea000b800000 */
[----:B-1-3--:R-:W-:Y:S01]  /*0e10*/  UCGABAR_ARV ;  /* 0x00000000000079c7 */ /* 0x00afe20008000000 */
[----:B------:R-:W-:Y:S05]  /*0e20*/  BRA `(.L_x_16) ;  /* 0x0000000000047947 */ /* 0x000fea0003800000 */
.L_x_15:
[----:B-1-3--:R-:W-:Y:S01]  /*0e30*/  NOP ;  /* 0x0000000000007918 */ /* 0x00afe20000000000 */
.L_x_16:
[----:B------:R-:W1:Y:S01]  /*0e40*/  S2R R11, SR_CTAID.X ;  /* 0x00000000000b7919 */ /* 0x000e620000002500 */
[----:B------:R-:W-:-:S05]  /*0e50*/  CS2R.32 R60, SR_CgaSize ;  /* 0x00000000003c7805 */ /* 0x000fca0000008a00 */
[----:B------:R-:W-:-:S05]  /*0e60*/  IMAD R60, R60, -0xa0, RZ ;  /* 0xffffff603c3c7824 */ /* 0x000fca00078e02ff */
[----:B------:R-:W-:-:S14]  /*0e70*/  R2UR UR5, R60 ;  /* 0x000000003c0572ca */ /* 0x000fdc00000e0000 */
[----:B------:R-:W3:Y:S01]  /*0e80*/  LDCU UR5, c[0x0][UR5+0x2b0] ;  /* 0x00005600050577ac */ /* 0x000ee20008000800 */
[----:B------:R-:W-:-:S05]  /*0e90*/  CS2R.32 R0, SR_CgaSize ;  /* 0x0000000000007805 */ /* 0x000fca0000008a00 */
[----:B------:R-:W-:-:S06]  /*0ea0*/  IMAD R0, R0, -0xa0, RZ ;  /* 0xffffff6000007824 */ /* 0x000fcc00078e02ff */
[----:B------:R-:W4:Y:S01]  /*0eb0*/  LDC R0, c[0x0][R0+0x2a0] ;  /* 0x0000a80000007b82 */ /* 0x000f220000000800 */
[----:B------:R-:W-:Y:S01]  /*0ec0*/  PRMT R8, RZ, 0x7610, R8 ;  /* 0x00007610ff087816 */ /* 0x000fe20000000008 */
[----:B------:R-:W3:Y:S01]  /*0ed0*/  S2R R20, SR_CTAID.Y ;  /* 0x0000000000147919 */ /* 0x000ee20000002600 */
[----:B------:R-:W-:-:S05]  /*0ee0*/  CS2R.32 R60, SR_CgaSize ;  /* 0x00000000003c7805 */ /* 0x000fca0000008a00 */
[----:B------:R-:W-:-:S05]  /*0ef0*/  IMAD R60, R60, -0xa0, RZ ;  /* 0xffffff603c3c7824 */ /* 0x000fca00078e02ff */
[----:B--2---:R-:W-:-:S14]  /*0f00*/  R2UR UR4, R60 ;  /* 0x000000003c0472ca */ /* 0x004fdc00000e0000 */
[----:B------:R-:W2:Y:S01]  /*0f10*/  LDCU UR4, c[0x0][UR4+0x2b4] ;  /* 0x00005680040477ac */ /* 0x000ea20008000800 */
[----:B------:R-:W1:Y:S01]  /*0f20*/  LDCU UR11, c[0x0][0xb30] ;  /* 0x00016600ff0b77ac */ /* 0x000e620008000800 */
[----:B------:R-:W3:Y:S01]  /*0f30*/  LDC R9, c[0x0][0xb24] ;  /* 0x0002c900ff097b82 */ /* 0x000ee20000000800 */
[----:B------:R-:W-:Y:S02]  /*0f40*/  UISETP.GT.U32.AND UP0, UPT, UR9, 0xffff, UPT ;  /* 0x0000ffff0900788c */ /* 0x000fe4000bf04070 */
[----:B------:R-:W-:Y:S02]  /*0f50*/  USHF.L.U32 UR7, UR37, 0xa, URZ ;  /* 0x0000000a25077899 */ /* 0x000fe400080006ff */
[----:B------:R-:W-:Y:S01]  /*0f60*/  USEL UR12, UR9, 0xffff, !UP0 ;  /* 0x0000ffff090c7887 */ /* 0x000fe2000c000000 */
[----:B------:R-:W-:-:S05]  /*0f70*/  CS2R.32 R58, SR_CgaSize ;  /* 0x00000000003a7805 */ /* 0x000fca0000008a00 */
[----:B------:R-:W-:-:S06]  /*0f80*/  IMAD R58, R58, -0xa0, RZ ;  /* 0xffffff603a3a7824 */ /* 0x000fcc00078e02ff */
[----:B------:R-:W4:Y:S01]  /*0f90*/  LDC R58, c[0x0][R58+0x2a4] ;  /* 0x0000a9003a3a7b82 */ /* 0x000f220000000800 */
[----:B------:R-:W-:Y:S02]  /*0fa0*/  ULOP3.LUT UR7, UR7, 0x800, URZ, 0xc0, !UPT ;  /* 0x0000080007077892 */ /* 0x000fe4000f8ec0ff */
[----:B------:R-:W-:Y:S02]  /*0fb0*/  ULOP3.LUT UR12, UR12, 0xffff, URZ, 0xc0, !UPT ;  /* 0x0000ffff0c0c7892 */ /* 0x000fe4000f8ec0ff */
[----:B------:R-:W-:-:S03]  /*0fc0*/  UISETP.NE.AND UP3, UPT, UR10, 0x2, UPT ;  /* 0x000000020a00788c */ /* 0x000fc6000bf65270 */
[----:B------:R-:W4:Y:S01]  /*0fd0*/  LDC R26, c[0x0][0xb24] ;  /* 0x0002c900ff1a7b82 */ /* 0x000f220000000800 */
[----:B-1----:R-:W-:Y:S01]  /*0fe0*/  UISETP.NE.AND UP0, UPT, UR11, 0x1, UPT ;  /* 0x000000010b00788c */ /* 0x002fe2000bf05270 */
[----:B------:R-:W-:Y:S01]  /*0ff0*/  I2FP.F32.U32 R60, R11 ;  /* 0x0000000b003c7245 */ /* 0x000fe20000201000 */
[----:B------:R-:W-:-:S05]  /*1000*/  IMAD.MOV.U32 R21, RZ, RZ, R11 ;  /* 0x000000ffff157224 */ /* 0x000fca00078e000b */
[----:B------:R-:W1:Y:S01]  /*1010*/  S2UR UR36, SR_CTAID.Z ;  /* 0x00000000002479c3 */ /* 0x000e620000002700 */
[----:B---3--:R-:W-:Y:S02]  /*1020*/  ISETP.GE.AND P0, PT, R9, 0x1, PT ;  /* 0x000000010900780c */ /* 0x008fe40003f06270 */
[----:B------:R-:W-:Y:S01]  /*1030*/  I2FP.F32.U32 R3, R20 ;  /* 0x0000001400037245 */ /* 0x000fe20000201000 */
[----:B------:R-:W-:Y:S01]  /*1040*/  FMUL R60, R60, UR5 ;  /* 0x000000053c3c7c20 */ /* 0x000fe20008400000 */
[----:B------:R-:W-:-:S03]  /*1050*/  USHF.R.U32.HI UR5, URZ, 0x6, UR7 ;  /* 0x00000006ff057899 */ /* 0x000fc60008011607 */
[----:B--2---:R-:W-:Y:S01]  /*1060*/  FMUL R3, R3, UR4 ;  /* 0x0000000403037c20 */ /* 0x004fe20008400000 */
[----:B------:R-:W-:Y:S01]  /*1070*/  UMOV UR4, 0x5 ;  /* 0x0000000500047882 */ /* 0x000fe20000000000 */
[----:B------:R-:W2:Y:S01]  /*1080*/  F2I.U32.TRUNC.NTZ R60, R60 ;  /* 0x0000003c003c7305 */ /* 0x000ea2000020f000 */
[----:B------:R-:W-:-:S07]  /*1090*/  USHF.L.U32 UR4, UR4, UR12, URZ ;  /* 0x0000000c04047299 */ /* 0x000fce00080006ff */
[----:B------:R-:W3:Y:S01]  /*10a0*/  F2I.U32.TRUNC.NTZ R3, R3 ;  /* 0x0000000300037305 */ /* 0x000ee2000020f000 */
[----:B--2---:R-:W-:-:S04]  /*10b0*/  IMAD.MOV R60, RZ, RZ, -R60 ;  /* 0x000000ffff3c7224 */ /* 0x004fc800078e0a3c */
[----:B----4-:R-:W-:Y:S01]  /*10c0*/  IMAD R60, R0, R60, R11 ;  /* 0x0000003c003c7224 */ /* 0x010fe200078e020b */
[----:B------:R-:W-:Y:S02]  /*10d0*/  PRMT R0, RZ, 0x7610, R0 ;  /* 0x00007610ff007816 */ /* 0x000fe40000000000 */
[----:B---3--:R-:W-:-:S05]  /*10e0*/  IADD3 R3, PT, PT, -R3, RZ, RZ ;  /* 0x000000ff03037210 */ /* 0x008fca0007ffe1ff */
[----:B------:R-:W-:Y:S01]  /*10f0*/  IMAD R58, R58, R3, R20 ;  /* 0x000000033a3a7224 */ /* 0x000fe200078e0214 */
[----:B-1----:R-:W-:Y:S06]  /*1100*/  BRA.U UP4, `(.L_x_17) ;  /* 0x0000000104387547 */ /* 0x002fec000b800000 */
[----:B------:R-:W-:Y:S02]  /*1110*/  ISETP.NE.AND P1, PT, R58, RZ, PT ;  /* 0x000000ff3a00720c */ /* 0x000fe40003f25270 */
[C---:B------:R-:W-:Y:S02]  /*1120*/  LOP3.LUT R0, R60.reuse, 0x2, RZ, 0x3c, !PT ;  /* 0x000000023c007812 */ /* 0x040fe400078e3cff */
[----:B------:R-:W-:Y:S02]  /*1130*/  ISETP.GT.U32.AND P2, PT, R60, 0x1, P1 ;  /* 0x000000013c00780c */ /* 0x000fe40000f44070 */
[----:B------:R-:W-:Y:S01]  /*1140*/  ISETP.GT.U32.AND P1, PT, R0, 0x1, P1 ;  /* 0x000000010000780c */ /* 0x000fe20000f24070 */
[----:B------:R-:W-:Y:S01]  /*1150*/  IMAD.MOV.U32 R0, RZ, RZ, 0x3 ;  /* 0x00000003ff007424 */ /* 0x000fe200078e00ff */
[----:B------:R-:W-:Y:S02]  /*1160*/  SEL R4, RZ, 0x1, P2 ;  /* 0x00000001ff047807 */ /* 0x000fe40001000000 */
[----:B------:R-:W-:-:S02]  /*1170*/  SEL R2, RZ, 0x4, P1 ;  /* 0x00000004ff027807 */ /* 0x000fc40000800000 */
[----:B------:R-:W-:Y:S02]  /*1180*/  SEL R5, RZ, 0x2, P2 ;  /* 0x00000002ff057807 */ /* 0x000fe40001000000 */
[----:B------:R-:W-:Y:S02]  /*1190*/  LOP3.LUT R3, R60, 0xfffffffe, RZ, 0xc0, !PT ;  /* 0xfffffffe3c037812 */ /* 0x000fe400078ec0ff */
[----:B------:R-:W-:Y:S02]  /*11a0*/  IADD3 R5, PT, PT, R2, R5, R4 ;  /* 0x0000000502057210 */ /* 0x000fe40007ffe004 */
[----:B------:R-:W-:Y:S02]  /*11b0*/  SEL R2, RZ, 0x8, P1 ;  /* 0x00000008ff027807 */ /* 0x000fe40000800000 */
[----:B------:R-:W-:-:S03]  /*11c0*/  SHF.L.U32 R0, R0, R3, RZ ;  /* 0x0000000300007219 */ /* 0x000fc600000006ff */
[----:B------:R-:W-:-:S05]  /*11d0*/  IMAD.IADD R2, R5, 0x1, R2 ;  /* 0x0000000105027824 */ /* 0x000fca00078e0202 */
[----:B------:R-:W-:Y:S02]  /*11e0*/  PRMT R8, R2, 0x7610, R8 ;  /* 0x0000761002087816 */ /* 0x000fe40000000008 */
.L_x_17:
[----:B------:R-:W-:Y:S05]  /*11f0*/  @!P0 BRA `(.L_x_18) ;  /* 0x0000000000b88947 */ /* 0x000fea0003800000 */
[----:B------:R-:W1:Y:S01]  /*1200*/  LDC.64 R4, c[0x0][0xb18] ;  /* 0x0002c600ff047b82 */ /* 0x000e620000000a00 */
[----:B------:R-:W-:-:S07]  /*1210*/  ISETP.NE.AND P0, PT, R9, 0x1, PT ;  /* 0x000000010900780c */ /* 0x000fce0003f05270 */
[----:B------:R-:W2:Y:S08]  /*1220*/  LDC R14, c[0x0][0xb0c] ;  /* 0x0002c300ff0e7b82 */ /* 0x000eb00000000800 */
[----:B------:R-:W3:Y:S08]  /*1230*/  LDC R13, c[0x0][0x370] ;  /* 0x0000dc00ff0d7b82 */ /* 0x000ef00000000800 */
[----:B------:R-:W4:Y:S01]  /*1240*/  LDC R16, c[0x0][0x374] ;  /* 0x0000dd00ff107b82 */ /* 0x000f220000000800 */
[----:B-1----:R-:W-:-:S07]  /*1250*/  ISETP.NE.AND P1, PT, R4, 0x1, PT ;  /* 0x000000010400780c */ /* 0x002fce0003f25270 */
[----:B------:R-:W3:Y:S01]  /*1260*/  LDC.64 R6, c[0x0][0xb10] ;  /* 0x0002c400ff067b82 */ /* 0x000ee20000000a00 */
[----:B--2---:R-:W-:-:S07]  /*1270*/  ISETP.NE.AND P2, PT, R14, 0x1, PT ;  /* 0x000000010e00780c */ /* 0x004fce0003f45270 */
[----:B------:R-:W1:Y:S08]  /*1280*/  LDC R12, c[0x0][0xb20] ;  /* 0x0002c800ff0c7b82 */ /* 0x000e700000000800 */
[----:B------:R-:W2:Y:S01]  /*1290*/  LDC.64 R2, c[0x0][0xb28] ;  /* 0x0002ca00ff027b82 */ /* 0x000ea20000000a00 */
[----:B----4-:R-:W-:-:S04]  /*12a0*/  IMAD.HI.U32 R15, R16, R5, RZ ;  /* 0x00000005100f7227 */ /* 0x010fc800078e00ff */
[----:B------:R-:W-:-:S04]  /*12b0*/  IMAD.HI.U32 R5, R20, R5, RZ ;  /* 0x0000000514057227 */ /* 0x000fc800078e00ff */
[----:B---3--:R-:W-:-:S04]  /*12c0*/  IMAD.HI.U32 R18, R13, R6, RZ ;  /* 0x000000060d127227 */ /* 0x008fc800078e00ff */
[C---:B------:R-:W-:Y:S01]  /*12d0*/  IMAD.HI.U32 R22, R11.reuse, R6, RZ ;  /* 0x000000060b167227 */ /* 0x040fe200078e00ff */
[-C--:B------:R-:W-:Y:S02]  /*12e0*/  @P2 SHF.R.U32.HI R13, RZ, R7.reuse, R18 ;  /* 0x00000007ff0d2219 */ /* 0x080fe40000011612 */
[-C--:B-1----:R-:W-:Y:S02]  /*12f0*/  @P1 SHF.R.U32.HI R16, RZ, R12.reuse, R15 ;  /* 0x0000000cff101219 */ /* 0x082fe4000001160f */
[----:B------:R-:W-:Y:S02]  /*1300*/  SHF.R.U32.HI R5, RZ, R12, R5 ;  /* 0x0000000cff057219 */ /* 0x000fe40000011605 */
[----:B------:R-:W-:Y:S02]  /*1310*/  SHF.R.U32.HI R22, RZ, R7, R22 ;  /* 0x00000007ff167219 */ /* 0x000fe40000011616 */
[----:B------:R-:W-:Y:S01]  /*1320*/  SEL R5, R20, R5, !P1 ;  /* 0x0000000514057207 */ /* 0x000fe20004800000 */
[----:B--2---:R-:W-:Y:S01]  /*1330*/  IMAD.HI.U32 R18, R16, R2, RZ ;  /* 0x0000000210127227 */ /* 0x004fe200078e00ff */
[----:B------:R-:W-:-:S02]  /*1340*/  SEL R21, R11, R22, !P2 ;  /* 0x000000160b157207 */ /* 0x000fc40005000000 */
[----:B------:R-:W-:Y:S01]  /*1350*/  IADD3 R7, PT, PT, -R5, RZ, RZ ;  /* 0x000000ff05077210 */ /* 0x000fe20007ffe1ff */
[----:B------:R-:W-:Y:S01]  /*1360*/  IMAD.HI.U32 R6, R13, R2, RZ ;  /* 0x000000020d067227 */ /* 0x000fe200078e00ff */
[----:B------:R-:W-:-:S03]  /*1370*/  @P0 SHF.R.U32.HI R16, RZ, R3, R18 ;  /* 0x00000003ff100219 */ /* 0x000fc60000011612 */
[----:B------:R-:W-:Y:S01]  /*1380*/  IMAD R7, R4, R7, R20 ;  /* 0x0000000704077224 */ /* 0x000fe200078e0214 */
[----:B------:R-:W-:Y:S01]  /*1390*/  @P0 SHF.R.U32.HI R13, RZ, R3, R6 ;  /* 0x00000003ff0d0219 */ /* 0x000fe20000011606 */
[----:B------:R-:W-:-:S04]  /*13a0*/  IMAD R16, R16, R9, RZ ;  /* 0x0000000910107224 */ /* 0x000fc800078e02ff */
[----:B------:R-:W-:Y:S01]  /*13b0*/  IMAD R6, R13, R9, RZ ;  /* 0x000000090d067224 */ /* 0x000fe200078e02ff */
[----:B------:R-:W-:-:S04]  /*13c0*/  ISETP.GE.AND P1, PT, R5, R16, PT ;  /* 0x000000100500720c */ /* 0x000fc80003f26270 */
[----:B------:R-:W-:Y:S01]  /*13d0*/  ISETP.GE.OR P1, PT, R21, R6, P1 ;  /* 0x000000061500720c */ /* 0x000fe20000f26670 */
[----:B------:R-:W-:-:S05]  /*13e0*/  IMAD.HI.U32 R6, R5, R2, RZ ;  /* 0x0000000205067227 */ /* 0x000fca00078e00ff */
[----:B------:R-:W-:-:S04]  /*13f0*/  SHF.R.U32.HI R6, RZ, R3, R6 ;  /* 0x00000003ff067219 */ /* 0x000fc80000011606 */
[----:B------:R-:W-:-:S03]  /*1400*/  SEL R6, R5, R6, !P0 ;  /* 0x0000000605067207 */ /* 0x000fc60004000000 */
[----:B------:R-:W-:Y:S01]  /*1410*/  @!P1 IMAD.HI.U32 R12, R21, R2, RZ ;  /* 0x00000002150c9227 */ /* 0x000fe200078e00ff */
[----:B------:R-:W-:-:S04]  /*1420*/  IADD3 R2, PT, PT, -R6, RZ, RZ ;  /* 0x000000ff06027210 */ /* 0x000fc80007ffe1ff */
[----:B------:R-:W-:Y:S01]  /*1430*/  @!P1 SHF.R.U32.HI R12, RZ, R3, R12 ;  /* 0x00000003ff0c9219 */ /* 0x000fe2000001160c */
[----:B------:R-:W-:-:S03]  /*1440*/  IMAD R2, R9, R2, R5 ;  /* 0x0000000209027224 */ /* 0x000fc600078e0205 */
[----:B------:R-:W-:-:S05]  /*1450*/  @!P1 SEL R3, R21, R12, !P0 ;  /* 0x0000000c15039207 */ /* 0x000fca0004000000 */
[--C-:B------:R-:W-:Y:S02]  /*1460*/  @!P1 IMAD.IADD R6, R6, 0x1, -R3.reuse ;  /* 0x0000000106069824 */ /* 0x100fe400078e0a03 */
[----:B------:R-:W-:Y:S01]  /*1470*/  @!P1 IMAD R3, R2, R13, R3 ;  /* 0x0000000d02039224 */ /* 0x000fe200078e0203 */
[----:B------:R-:W-:Y:S01]  /*1480*/  IADD3 R2, PT, PT, -R21, RZ, RZ ;  /* 0x000000ff15027210 */ /* 0x000fe20007ffe1ff */
[----:B------:R-:W-:Y:S02]  /*1490*/  @!P1 IMAD R5, R6, R9, R21 ;  /* 0x0000000906059224 */ /* 0x000fe400078e0215 */
[----:B------:R-:W-:Y:S02]  /*14a0*/  @!P1 IMAD.MOV.U32 R21, RZ, RZ, R3 ;  /* 0x000000ffff159224 */ /* 0x000fe400078e0003 */
[----:B------:R-:W-:Y:S02]  /*14b0*/  IMAD R2, R14, R2, R11 ;  /* 0x000000020e027224 */ /* 0x000fe400078e020b */
[----:B------:R-:W-:-:S02]  /*14c0*/  IMAD R20, R5, R4, R7 ;  /* 0x0000000405147224 */ /* 0x000fc400078e0207 */
[----:B------:R-:W-:Y:S02]  /*14d0*/  IMAD R21, R21, R14, R2 ;  /* 0x0000000e15157224 */ /* 0x000fe400078e0202 */
.L_x_18:
[----:B------:R-:W-:Y:S05]  /*14e0*/  BRA.U UP0, `(.L_x_19) ;  /* 0x0000000100407547 */ /* 0x000fea000b800000 */
[----:B------:R-:W1:Y:S08]  /*14f0*/  LDC.64 R4, c[0x0][0xb10] ;  /* 0x0002c400ff047b82 */ /* 0x000e700000000a00 */
[----:B------:R-:W2:Y:S08]  /*1500*/  LDC.64 R2, c[0x0][0xb18] ;  /* 0x0002c600ff027b82 */ /* 0x000eb00000000a00 */
[----:B------:R-:W3:Y:S08]  /*1510*/  LDC R6, c[0x0][0xb20] ;  /* 0x0002c800ff067b82 */ /* 0x000ef00000000800 */
[----:B------:R-:W4:Y:S01]  /*1520*/  LDC R12, c[0x0][0xb0c] ;  /* 0x0002c300ff0c7b82 */ /* 0x000f220000000800 */
[----:B-1----:R-:W-:-:S05]  /*1530*/  IMAD.HI.U32 R4, R21, R4, RZ ;  /* 0x0000000415047227 */ /* 0x002fca00078e00ff */
[----:B------:R-:W-:Y:S01]  /*1540*/  SHF.R.U32.HI R4, RZ, R5, R4 ;  /* 0x00000005ff047219 */ /* 0x000fe20000011604 */
[----:B--2---:R-:W-:Y:S01]  /*1550*/  IMAD.HI.U32 R3, R20, R3, RZ ;  /* 0x0000000314037227 */ /* 0x004fe200078e00ff */
[----:B------:R-:W-:-:S04]  /*1560*/  ISETP.NE.AND P0, PT, R2, 0x1, PT ;  /* 0x000000010200780c */ /* 0x000fc80003f05270 */
[----:B---3--:R-:W-:-:S04]  /*1570*/  SHF.R.U32.HI R3, RZ, R6, R3 ;  /* 0x00000006ff037219 */ /* 0x008fc80000011603 */
[----:B------:R-:W-:Y:S02]  /*1580*/  SEL R3, R20, R3, !P0 ;  /* 0x0000000314037207 */ /* 0x000fe40004000000 */
[----:B----4-:R-:W-:-:S04]  /*1590*/  ISETP.NE.AND P1, PT, R12, 0x1, PT ;  /* 0x000000010c00780c */ /* 0x010fc80003f25270 */
[----:B------:R-:W-:-:S05]  /*15a0*/  SEL R6, R21, R4, !P1 ;  /* 0x0000000415067207 */ /* 0x000fca0004800000 */
[----:B------:R-:W-:Y:S02]  /*15b0*/  IMAD.IADD R4, R3, 0x1, -R6 ;  /* 0x0000000103047824 */ /* 0x000fe400078e0a06 */
[----:B------:R-:W-:Y:S02]  /*15c0*/  IMAD.IADD R3, R6, 0x1, -R3 ;  /* 0x0000000106037824 */ /* 0x000fe400078e0a03 */
[----:B------:R-:W-:Y:S02]  /*15d0*/  IMAD R21, R4, R12, R21 ;  /* 0x0000000c04157224 */ /* 0x000fe400078e0215 */
[----:B------:R-:W-:Y:S02]  /*15e0*/  IMAD R20, R3, R2, R20 ;  /* 0x0000000203147224 */ /* 0x000fe400078e0214 */
.L_x_19:
[----:B------:R-:W-:Y:S05]  /*15f0*/  BRA.U !UP2, `(.L_x_20) ;  /* 0x000000010a0c7547 */ /* 0x000fea000b800000 */
[----:B------:R-:W-:Y:S01]  /*1600*/  UCGABAR_WAIT ;  /* 0x0000000000007dc7 */ /* 0x000fe20008000000 */
[----:B------:R-:W-:Y:S01]  /*1610*/  CCTL.IVALL ;  /* 0x00000000ff00798f */ /* 0x000fe20002000000 */
[----:B------:R-:W-:Y:S05]  /*1620*/  BRA `(.L_x_21) ;  /* 0x0000000000047947 */ /* 0x000fea0003800000 */
.L_x_20:
[----:B------:R-:W-:Y:S06]  /*1630*/  BAR.SYNC.DEFER_BLOCKING 0x0 ;  /* 0x0000000000007b1d */ /* 0x000fec0000010000 */
.L_x_21:
[----:B------:R-:W-:Y:S05]  /*1640*/  BRA.U UP3, `(.L_x_22) ;  /* 0x00000011037c7547 */ /* 0x000fea000b800000 */
[----:B------:R-:W1:Y:S01]  /*1650*/  LDCU UR13, c[0x0][0x38c] ;  /* 0x00007180ff0d77ac */ /* 0x000e620008000800 */
[----:B------:R-:W2:Y:S01]  /*1660*/  LDC R9, c[0x0][0x370] ;  /* 0x0000dc00ff097b82 */ /* 0x000ea20000000800 */
[----:B------:R-:W-:Y:S01]  /*1670*/  IMAD.SHL.U32 R16, R11, 0x40, RZ ;  /* 0x000000400b107824 */ /* 0x000fe200078e00ff */
[----:B------:R-:W-:Y:S01]  /*1680*/  PLOP3.LUT P1, PT, PT, PT, UP5, 0x80, 0x8 ;  /* 0x000000000008781c */ /* 0x000fe20003f2f058 */
[----:B------:R-:W-:Y:S01]  /*1690*/  HFMA2 R12, -RZ, RZ, 0, 0 ;  /* 0x00000000ff0c7431 */ /* 0x000fe200000001ff */
[----:B------:R-:W-:Y:S01]  /*16a0*/  UISETP.NE.AND UP1, UPT, UR10, URZ, UPT ;  /* 0x000000ff0a00728c */ /* 0x000fe2000bf25270 */
[----:B------:R-:W-:Y:S01]  /*16b0*/  ISETP.NE.AND P4, PT, R10, RZ, P5 ;  /* 0x000000ff0a00720c */ /* 0x000fe20002f85270 */
[----:B------:R-:W-:Y:S01]  /*16c0*/  IMAD.MOV.U32 R15, RZ, RZ, 0x1 ;  /* 0x00000001ff0f7424 */ /* 0x000fe200078e00ff */
[----:B------:R-:W-:Y:S01]  /*16d0*/  PLOP3.LUT P1, PT, P1, PT, PT, 0x8, 0x80 ;  /* 0x000000000080781c */ /* 0x000fe20000f2e170 */
[----:B------:R-:W3:Y:S01]  /*16e0*/  LDC R0, c[0x0][0x374] ;  /* 0x0000dd00ff007b82 */ /* 0x000ee20000000800 */
[----:B------:R-:W-:Y:S01]  /*16f0*/  IMAD.MOV.U32 R14, RZ, RZ, RZ ;  /* 0x000000ffff0e7224 */ /* 0x000fe200078e00ff */
[----:B------:R-:W-:Y:S01]  /*1700*/  MOV R8, 0x1 ;  /* 0x0000000100087802 */ /* 0x000fe20000000f00 */
[----:B------:R-:W-:Y:S01]  /*1710*/  IMAD.MOV.U32 R10, RZ, RZ, RZ ;  /* 0x000000ffff0a7224 */ /* 0x000fe200078e00ff */
[----:B------:R-:W-:Y:S01]  /*1720*/  LOP3.LUT R16, R16, 0x40, RZ, 0xc0, !PT ;  /* 0x0000004010107812 */ /* 0x000fe200078ec0ff */
[----:B------:R-:W4:Y:S01]  /*1730*/  LDCU.64 UR22, c[0x0][0x348] ;  /* 0x00006900ff1677ac */ /* 0x000f220008000a00 */
[----:B-1----:R-:W-:-:S02]  /*1740*/  UIADD3 UR8, UPT, UPT, UR13, 0x3f, URZ ;  /* 0x0000003f0d087890 */ /* 0x002fc4000fffe0ff */
[----:B------:R-:W-:Y:S02]  /*1750*/  USEL UR25, UR6, 0x2, UP1 ;  /* 0x0000000206197887 */ /* 0x000fe40008800000 */
[----:B------:R-:W-:Y:S01]  /*1760*/  USHF.R.S32.HI UR15, URZ, 0x1f, UR8 ;  /* 0x0000001fff0f7899 */ /* 0x000fe20008011408 */
[----:B------:R-:W-:-:S03]  /*1770*/  UMOV UR26, URZ ;  /* 0x000000ff001a7c82 */ /* 0x000fc60008000000 */
[----:B------:R-:W-:Y:S02]  /*1780*/  ULEA.HI UR15, UR15, UR8, URZ, 0x6 ;  /* 0x000000080f0f7291 */ /* 0x000fe4000f8f30ff */
[----:B------:R-:W-:Y:S02]  /*1790*/  UIADD3 UR8, UPT, UPT, UR13, -0x1, URZ ;  /* 0xffffffff0d087890 */ /* 0x000fe4000fffe0ff */
[----:B------:R-:W-:Y:S02]  /*17a0*/  USHF.R.S32.HI UR15, URZ, 0x6, UR15 ;  /* 0x00000006ff0f7899 */ /* 0x000fe4000801140f */
[----:B------:R-:W-:Y:S02]  /*17b0*/  UISETP.GE.U32.AND UP2, UPT, UR8, -0x7f, UPT ;  /* 0xffffff810800788c */ /* 0x000fe4000bf46070 */
[----:B------:R-:W-:Y:S02]  /*17c0*/  UISETP.LT.U32.AND UP0, UPT, UR15, 0x2, UPT ;  /* 0x000000020f00788c */ /* 0x000fe4000bf01070 */
[----:B------:R-:W-:-:S02]  /*17d0*/  UIADD3 UR13, UPT, UPT, UR13, 0x7e, URZ ;  /* 0x0000007e0d0d7890 */ /* 0x000fc4000fffe0ff */
[----:B------:R-:W-:-:S04]  /*17e0*/  USEL UR14, UR15, 0x2, UP0 ;  /* 0x000000020f0e7887 */ /* 0x000fc80008000000 */
[----:B------:R-:W-:Y:S02]  /*17f0*/  UIADD3 UR24, UPT, UPT, UR14, -0x1, URZ ;  /* 0xffffffff0e187890 */ /* 0x000fe4000fffe0ff */
[----:B------:R-:W-:Y:S02]  /*1800*/  @UP2 UIADD3 UR24, UPT, UPT, UR14, URZ, URZ ;  /* 0x000000ff0e182290 */ /* 0x000fe4000fffe0ff */
[----:B------:R-:W-:Y:S02]  /*1810*/  UIADD3 UR27, UPT, UPT, UR15, -UR14, URZ ;  /* 0x8000000e0f1b7290 */ /* 0x000fe4000fffe0ff */
[----:B------:R-:W-:Y:S02]  /*1820*/  UIADD3 UR21, UPT, UPT, UR24, 0x1, URZ ;  /* 0x0000000118157890 */ /* 0x000fe4000fffe0ff */
[----:B--2-4-:R-:W-:-:S12]  /*1830*/  UIADD3 UR24, UPT, UPT, -UR24, URZ, URZ ;  /* 0x000000ff18187290 */ /* 0x014fd8000fffe1ff */
.L_x_42:
[----:B------:R-:W-:Y:S01]  /*1840*/  UISETP.NE.AND UP0, UPT, UR37, URZ, UPT ;  /* 0x000000ff2500728c */ /* 0x000fe2000bf05270 */
[----:B------:R-:W1:Y:S08]  /*1850*/  S2UR UR37, SR_CgaCtaId ;  /* 0x00000000002579c3 */ /* 0x000e700000008800 */
[----:B------:R-:W-:Y:S05]  /*1860*/  BRA.U UP0, `(.L_x_23) ;  /* 0x0000000100347547 */ /* 0x000fea000b800000 */
[----:B------:R-:W2:Y:S01]  /*1870*/  S2R R2, SR_CgaCtaId ;  /* 0x0000000000027919 */ /* 0x000ea20000008800 */
[----:B------:R-:W-:-:S04]  /*1880*/  MOV R3, 0x400 ;  /* 0x0000040000037802 */ /* 0x000fc80000000f00 */
[----:B--2---:R-:W-:Y:S02]  /*1890*/  LEA R3, R2, R3, 0x18 ;  /* 0x0000000302037211 */ /* 0x004fe400078ec0ff */
[----:B------:R-:W-:-:S03]  /*18a0*/  SHF.L.U32 R2, R8, 0x1f, RZ ;  /* 0x0000001f08027819 */ /* 0x000fc600000006ff */
[----:B------:R-:W-:-:S04]  /*18b0*/  IMAD R3, R10, 0x8, R3 ;  /* 0x000000080a037824 */ /* 0x000fc800078e0203 */
[----:B------:R-:W2:Y:S02]  /*18c0*/  SYNCS.PHASECHK.TRANS64.TRYWAIT P0, [R3+URZ+0xe0], R2 ;  /* 0x0000e002030075a7 */ /* 0x000ea400080011ff */
[----:B--2---:R-:W-:Y:S05]  /*18d0*/  @!P0 BRA `(.L_x_24) ;  /* 0x0000006c00d08947 */ /* 0x004fea0003800000 */
.L_x_147:
[----:B------:R-:W-:Y:S01]  /*18e0*/  VIADD R10, R10, 0x1 ;  /* 0x000000010a0a7836 */ /* 0x000fe20000000000 */
[----:B------:R2:W-:Y:S04]  /*18f0*/  SYNCS.ARRIVE.TRANS64.A1T0 RZ, [R3+URZ+0xd0], RZ ;  /* 0x0000d0ff03ff79a7 */ /* 0x0005e800081000ff */
[----:B------:R-:W-:-:S04]  /*1900*/  ISETP.NE.AND P0, PT, R10, 0x2, PT ;  /* 0x000000020a00780c */ /* 0x000fc80003f05270 */
[----:B------:R-:W-:Y:S02]  /*1910*/  SEL R10, R10, RZ, P0 ;  /* 0x000000ff0a0a7207 */ /* 0x000fe40000000000 */
[----:B--2---:R-:W-:-:S04]  /*1920*/  SEL R3, RZ, 0x1, P0 ;  /* 0x00000001ff037807 */ /* 0x004fc80000000000 */
[----:B------:R-:W-:-:S07]  /*1930*/  LOP3.LUT R8, R8, R3, RZ, 0x3c, !PT ;  /* 0x0000000308087212 */ /* 0x000fce00078e3cff */
.L_x_23:
[----:B------:R-:W-:Y:S01]  /*1940*/  UMOV UR6, 0x400 ;  /* 0x0000040000067882 */ /* 0x000fe20000000000 */
[----:B------:R-:W-:Y:S01]  /*1950*/  LEA.HI R3, R21, R21, RZ, 0x1 ;  /* 0x0000001515037211 */ /* 0x000fe200078f08ff */
[----:B-1----:R-:W-:Y:S01]  /*1960*/  ULEA UR6, UR37, UR6, 0x18 ;  /* 0x0000000625067291 */ /* 0x002fe2000f8ec0ff */
[----:B------:R-:W-:Y:S01]  /*1970*/  SHF.L.U32 R2, R15, 0x1f, RZ ;  /* 0x0000001f0f027819 */ /* 0x000fe200000006ff */
[----:B------:R-:W-:Y:S01]  /*1980*/  UISETP.GE.U32.AND UP0, UPT, UR13, 0x7f, UPT ;  /* 0x0000007f0d00788c */ /* 0x000fe2000bf06070 */
[C---:B------:R-:W-:Y:S01]  /*1990*/  R2UR UR9, R16.reuse ;  /* 0x00000000100972ca */ /* 0x040fe200000e0000 */
[----:B------:R-:W-:Y:S01]  /*19a0*/  ULEA UR8, UR26, UR6, 0x3 ;  /* 0x000000061a087291 */ /* 0x000fe2000f8e18ff */
[----:B------:R-:W-:Y:S01]  /*19b0*/  IMAD.SHL.U32 R3, R3, 0x40, RZ ;  /* 0x0000004003037824 */ /* 0x000fe200078e00ff */
[----:B------:R-:W-:Y:S01]  /*19c0*/  R2UR UR10, R16 ;  /* 0x00000000100a72ca */ /* 0x000fe200000e0000 */
[----:B------:R-:W-:-:S03]  /*19d0*/  UMOV UR28, URZ ;  /* 0x000000ff001c7c82 */ /* 0x000fc60008000000 */
[----:B------:R-:W-:-:S03]  /*19e0*/  R2UR UR35, R3 ;  /* 0x00000000032372ca */ /* 0x000fc600000e0000 */
[----:B------:R1:W2:Y:S01]  /*19f0*/  SYNCS.PHASECHK.TRANS64.TRYWAIT P0, [UR8+0x10], R2 ;  /* 0x00001002ff0075a7 */ /* 0x0002a20008001108 */
[----:B------:R-:W-:-:S09]  /*1a00*/  R2UR UR8, R20 ;  /* 0x00000000140872ca */ /* 0x000fd200000e0000 */
[----:B------:R-:W-:-:S04]  /*1a10*/  ULOP3.LUT UR35, UR9, 0xffffff80, UR35, 0xf8, !UPT ;  /* 0xffffff8009237892 */ /* 0x000fc8000f8ef823 */
[----:B------:R-:W-:Y:S01]  /*1a20*/  ULEA UR10, UR8, UR10, 0x7 ;  /* 0x0000000a080a7291 */ /* 0x000fe2000f8e38ff */
[----:B------:R-:W-:Y:S11]  /*1a30*/  BRA.U !UP0, `(.L_x_25) ;  /* 0x0000000108cc7547 */ /* 0x000ff6000b800000 */
[----:B------:R-:W-:Y:S01]  /*1a40*/  UMOV UR16, UR24 ;  /* 0x0000001800107c82 */ /* 0x000fe20008000000 */
[----:B------:R-:W-:Y:S01]  /*1a50*/  UMOV UR20, UR26 ;  /* 0x0000001a00147c82 */ /* 0x000fe20008000000 */
[----:B------:R-:W-:Y:S01]  /*1a60*/  UMOV UR34, URZ ;  /* 0x000000ff00227c82 */ /* 0x000fe20008000000 */
[----:B------:R-:W-:-:S05]  /*1a70*/  UMOV UR11, UR5 ;  /* 0x00000005000b7c82 */ /* 0x000fca0008000000 */
.L_x_31:
[----:B------:R-:W-:Y:S01]  /*1a80*/  ULEA UR33, UR20, UR6, 0x3 ;  /* 0x0000000614217291 */ /* 0x000fe2000f8e18ff */
[----:B------:R-:W-:Y:S01]  /*1a90*/  @P5 MOV R3, 0x8000 ;  /* 0x0000800000035802 */ /* 0x000fe20000000f00 */
[----:B-12-4-:R-:W-:Y:S10]  /*1aa0*/  @P0 BRA `(.L_x_26) ;  /* 0x00000000000c0947 */ /* 0x016ff40003800000 */
[----:B------:R-:W-:-:S04]  /*1ab0*/  SHF.L.U32 R5, R15, 0x1f, RZ ;  /* 0x0000001f0f057819 */ /* 0x000fc800000006ff */
[----:B------:R-:W2:Y:S02]  /*1ac0*/  SYNCS.PHASECHK.TRANS64.TRYWAIT P0, [UR33+0x10], R5 ;  /* 0x00001005ff0075a7 */ /* 0x000ea40008001121 */
[----:B--2---:R-:W-:Y:S05]  /*1ad0*/  @!P0 BRA `(.L_x_27) ;  /* 0x0000006c00648947 */ /* 0x004fea0003800000 */
.L_x_26:
[----:B------:R2:W-:Y:S01]  /*1ae0*/  @P5 SYNCS.ARRIVE.TRANS64 RZ, [UR33], R3 ;  /* 0x00000003ffff59a7 */ /* 0x0005e20008000021 */
[----:B------:R-:W-:Y:S02]  /*1af0*/  ULOP3.LUT UR8, UR25, 0x2, URZ, 0xfc, !UPT ;  /* 0x0000000219087892 */ /* 0x000fe4000f8efcff */
[----:B------:R-:W-:Y:S02]  /*1b00*/  UIADD3 UR16, UPT, UPT, UR16, 0x1, URZ ;  /* 0x0000000110107890 */ /* 0x000fe4000fffe0ff */
[----:B------:R-:W-:Y:S02]  /*1b10*/  UISETP.NE.AND UP0, UPT, UR8, 0x2, UPT ;  /* 0x000000020800788c */ /* 0x000fe4000bf05270 */
[----:B------:R-:W-:-:S07]  /*1b20*/  UISETP.NE.AND UP2, UPT, UR16, 0x1, UPT ;  /* 0x000000011000788c */ /* 0x000fce000bf45270 */
[----:B------:R-:W-:Y:S05]  /*1b30*/  BRA.U UP0, `(.L_x_28) ;  /* 0x0000000100047547 */ /* 0x000fea000b800000 */
[----:B------:R-:W-:Y:S05]  /*1b40*/  BPT.TRAP 0x1 ;  /* 0x000000040000795c */ /* 0x000fea0000300000 */
.L_x_28:
[----:B------:R-:W-:Y:S04]  /*1b50*/  BSSY.RECONVERGENT B0, `(.L_x_29) ;  /* 0x0000003000007945 */ /* 0x000fe80003800200 */
[----:B------:R-:W-:Y:S05]  /*1b60*/  @!P4 BRA `(.L_x_30) ;  /* 0x000000000004c947 */ /* 0x000fea0003800000 */
[----:B------:R-:W-:Y:S05]  /*1b70*/  BPT.TRAP 0x1 ;  /* 0x000000040000795c */ /* 0x000fea0000300000 */
.L_x_30:
[----:B------:R-:W-:Y:S05]  /*1b80*/  BSYNC.RECONVERGENT B0 ;  /* 0x0000000000007941 */ /* 0x000fea0003800200 */
.L_x_29:
[----:B------:R-:W-:Y:S02]  /*1b90*/  UIADD3 UR26, UPT, UPT, UR20, 0x1, URZ ;  /* 0x00000001141a7890 */ /* 0x000fe4000fffe0ff */
[----:B------:R-:W-:Y:S02]  /*1ba0*/  ULEA UR32, UR20, UR6, 0xd ;  /* 0x0000000614207291 */ /* 0x000fe4000f8e68ff */
[----:B------:R-:W-:Y:S02]  /*1bb0*/  UISETP.NE.AND UP0, UPT, UR26, 0x2, UPT ;  /* 0x000000021a00788c */ /* 0x000fe4000bf05270 */
[----:B------:R-:W-:Y:S02]  /*1bc0*/  UIADD3 UR38, UP1, UPT, UR22, 0x80, URZ ;  /* 0x0000008016267890 */ /* 0x000fe4000ff3e0ff */
[----:B------:R-:W-:Y:S02]  /*1bd0*/  USEL UR9, URZ, 0x1, UP0 ;  /* 0x00000001ff097887 */ /* 0x000fe40008000000 */
[----:B------:R-:W-:-:S02]  /*1be0*/  USEL UR26, UR26, URZ, UP0 ;  /* 0x000000ff1a1a7287 */ /* 0x000fc40008000000 */
[----:B------:R-:W-:Y:S02]  /*1bf0*/  UIADD3 UR30, UP0, UPT, UR22, 0x180, URZ ;  /* 0x00000180161e7890 */ /* 0x000fe4000ff1e0ff */
[----:B------:R-:W-:Y:S01]  /*1c00*/  ULEA UR8, UR26, UR6, 0x3 ;  /* 0x000000061a087291 */ /* 0x000fe2000f8e18ff */
[----:B------:R-:W-:Y:S01]  /*1c10*/  LOP3.LUT R15, R15, UR9, RZ, 0x3c, !PT ;  /* 0x000000090f0f7c12 */ /* 0x000fe2000f8e3cff */
[----:B------:R-:W-:Y:S02]  /*1c20*/  ULOP3.LUT UR33, UR33, 0xfefffff8, URZ, 0xc0, !UPT ;  /* 0xfefffff821217892 */ /* 0x000fe4000f8ec0ff */
[----:B------:R-:W-:Y:S01]  /*1c30*/  UIADD3.X UR39, UPT, UPT, URZ, UR23, URZ, UP1, !UPT ;  /* 0x00000017ff277290 */ /* 0x000fe20008ffe4ff */
[----:B-1----:R-:W-:Y:S01]  /*1c40*/  SHF.L.U32 R2, R15, 0x1f, RZ ;  /* 0x0000001f0f027819 */ /* 0x002fe200000006ff */
[----:B------:R-:W-:Y:S02]  /*1c50*/  UIADD3 UR32, UPT, UPT, UR32, 0x4300, URZ ;  /* 0x0000430020207890 */ /* 0x000fe4000fffe0ff */
[----:B------:R-:W-:Y:S01]  /*1c60*/  UIADD3.X UR31, UPT, UPT, URZ, UR23, URZ, UP0, !UPT ;  /* 0x00000017ff1f7290 */ /* 0x000fe200087fe4ff */
[----:B------:R4:W1:Y:S01]  /*1c70*/  SYNCS.PHASECHK.TRANS64.TRYWAIT P0, [UR8+0x10], R2 ;  /* 0x00001002ff0075a7 */ /* 0x0008620008001108 */
[----:B------:R-:W-:-:S02]  /*1c80*/  ULEA UR8, UR20, UR7, 0xc ;  /* 0x0000000714087291 */ /* 0x000fc4000f8e60ff */
[----:B------:R-:W-:Y:S02]  /*1c90*/  UPRMT UR17, URZ, 0x5410, UR4 ;  /* 0x00005410ff117896 */ /* 0x000fe40008000004 */
[----:B------:R-:W-:Y:S01]  /*1ca0*/  ULEA UR8, UR8, UR6, 0x1 ;  /* 0x0000000608087291 */ /* 0x000fe2000f8e08ff */
[----:B------:R-:W-:Y:S01]  /*1cb0*/  UMOV UR18, 0x0 ;  /* 0x0000000000127882 */ /* 0x000fe20000000000 */
[----:B------:R-:W-:Y:S02]  /*1cc0*/  UMOV UR19, 0x10000000 ;  /* 0x1000000000137882 */ /* 0x000fe40000000000 */
[----:B------:R-:W-:Y:S01]  /*1cd0*/  UIADD3 UR8, UPT, UPT, UR8, 0x8300, URZ ;  /* 0x0000830008087890 */ /* 0x000fe2000fffe0ff */
[----:B------:R2:W-:Y:S01]  /*1ce0*/  UTMALDG.3D.2CTA [UR32], [UR38], desc[UR18] ;  /* 0x00001220260075b4 */ /* 0x0005e20008211000 */
[----:B------:R-:W-:Y:S01]  /*1cf0*/  UMOV UR12, UR36 ;  /* 0x00000024000c7c82 */ /* 0x000fe20008000000 */
[----:B------:R-:W-:Y:S01]  /*1d00*/  UMOV UR9, UR33 ;  /* 0x0000002100097c82 */ /* 0x000fe20008000000 */
[----:B------:R-:W-:Y:S01]  /*1d10*/  UMOV UR28, UR21 ;  /* 0x00000015001c7c82 */ /* 0x000fe20008000000 */
[----:B------:R-:W-:-:S04]  /*1d20*/  UMOV UR20, UR26 ;  /* 0x0000001a00147c82 */ /* 0x000fc80008000000 */
[----:B------:R3:W-:Y:S01]  /*1d30*/  UTMALDG.3D.MULTICAST.2CTA [UR8], [UR30], UR17, desc[UR18] ;  /* 0x000012081e0073b4 */ /* 0x0007e20008211811 */
[----:B--2---:R-:W-:Y:S02]  /*1d40*/  UIADD3 UR34, UPT, UPT, UR34, 0x40, URZ ;  /* 0x0000004022227890 */ /* 0x004fe4000fffe0ff */
[----:B---3--:R-:W-:Y:S01]  /*1d50*/  UIADD3 UR11, UPT, UPT, UR11, 0x40, URZ ;  /* 0x000000400b0b7890 */ /* 0x008fe2000fffe0ff */
[----:B------:R-:W-:Y:S11]  /*1d60*/  BRA.U UP2, `(.L_x_31) ;  /* 0xfffffffd02447547 */ /* 0x000ff6000b83ffff */
.L_x_25:
[----:B------:R-:W-:Y:S01]  /*1d70*/  ULEA UR8, UR26, UR6, 0x3 ;  /* 0x000000061a087291 */ /* 0x000fe2000f8e18ff */
[----:B-1--4-:R-:W-:Y:S01]  /*1d80*/  SHF.L.U32 R2, R15, 0x1f, RZ ;  /* 0x0000001f0f027819 */ /* 0x012fe200000006ff */
[----:B------:R-:W-:Y:S01]  /*1d90*/  @!P1 SYNCS.ARRIVE.TRANS64.A1T0 RZ, [UR6+0x68], RZ ;  /* 0x000068ffffff99a7 */ /* 0x000fe20008100006 */
[----:B------:R-:W-:-:S06]  /*1da0*/  UISETP.GT.AND UP0, UPT, UR15, UR14, UPT ;  /* 0x0000000e0f00728c */ /* 0x000fcc000bf04270 */
[----:B--2---:R1:W2:Y:S03]  /*1db0*/  SYNCS.PHASECHK.TRANS64.TRYWAIT P0, [UR8+0x10], R2 ;  /* 0x00001002ff0075a7 */ /* 0x0042a60008001108 */
[----:B------:R-:W-:Y:S05]  /*1dc0*/  BRA.U !UP0, `(.L_x_32) ;  /* 0x0000000108c87547 */ /* 0x000fea000b800000 */
[----:B------:R-:W-:Y:S01]  /*1dd0*/  UIADD3 UR30, UPT, UPT, UR27, UR28, URZ ;  /* 0x0000001c1b1e7290 */ /* 0x000fe2000fffe0ff */
[----:B------:R-:W-:-:S11]  /*1de0*/  UMOV UR31, UR26 ;  /* 0x0000001a001f7c82 */ /* 0x000fd60008000000 */
.L_x_38:
[----:B------:R-:W-:Y:S01]  /*1df0*/  ULEA UR17, UR31, UR6, 0x3 ;  /* 0x000000061f117291 */ /* 0x000fe2000f8e18ff */
[----:B--2---:R-:W-:Y:S01]  /*1e00*/  @P5 MOV R3, 0x8000 ;  /* 0x0000800000035802 */ /* 0x004fe20000000f00 */
[----:B-12---:R-:W-:Y:S10]  /*1e10*/  @P0 BRA `(.L_x_33) ;  /* 0x00000000000c0947 */ /* 0x006ff40003800000 */
[----:B------:R-:W-:-:S04]  /*1e20*/  SHF.L.U32 R5, R15, 0x1f, RZ ;  /* 0x0000001f0f057819 */ /* 0x000fc800000006ff */
[----:B------:R-:W2:Y:S02]  /*1e30*/  SYNCS.PHASECHK.TRANS64.TRYWAIT P0, [UR17+0x10], R5 ;  /* 0x00001005ff0075a7 */ /* 0x000ea40008001111 */
[----:B--2---:R-:W-:Y:S05]  /*1e40*/  @!P0 BRA `(.L_x_34) ;  /* 0x0000006800a08947 */ /* 0x004fea0003800000 */
.L_x_33:
[----:B------:R2:W-:Y:S01]  /*1e50*/  @P5 SYNCS.ARRIVE.TRANS64 RZ, [UR17], R3 ;  /* 0x00000003ffff59a7 */ /* 0x0005e20008000011 */
[----:B------:R-:W-:-:S04]  /*1e60*/  ULOP3.LUT UR8, UR25, 0x2, URZ, 0xfc, !UPT ;  /* 0x0000000219087892 */ /* 0x000fc8000f8efcff */
[----:B------:R-:W-:-:S09]  /*1e70*/  UISETP.NE.AND UP0, UPT, UR8, 0x2, UPT ;  /* 0x000000020800788c */ /* 0x000fd2000bf05270 */
[----:B------:R-:W-:Y:S05]  /*1e80*/  BRA.U UP0, `(.L_x_35) ;  /* 0x0000000100047547 */ /* 0x000fea000b800000 */
[----:B------:R-:W-:Y:S05]  /*1e90*/  BPT.TRAP 0x1 ;  /* 0x000000040000795c */ /* 0x000fea0000300000 */
.L_x_35:
[----:B------:R-:W-:Y:S04]  /*1ea0*/  BSSY.RECONVERGENT B0, `(.L_x_36) ;  /* 0x0000003000007945 */ /* 0x000fe80003800200 */
[----:B------:R-:W-:Y:S05]  /*1eb0*/  @!P4 BRA `(.L_x_37) ;  /* 0x000000000004c947 */ /* 0x000fea0003800000 */
[----:B------:R-:W-:Y:S05]  /*1ec0*/  BPT.TRAP 0x1 ;  /* 0x000000040000795c */ /* 0x000fea0000300000 */
.L_x_37:
[----:B------:R-:W-:Y:S05]  /*1ed0*/  BSYNC.RECONVERGENT B0 ;  /* 0x0000000000007941 */ /* 0x000fea0003800200 */
.L_x_36:
        /* <DEDUP_REMOVED lines=9> */
[----:B------:R-:W-:Y:S02]  /*1f70*/  USHF.L.U32 UR18, UR28, 0x6, URZ ;  /* 0x000000061c127899 */ /* 0x000fe400080006ff */
[----:B------:R-:W-:Y:S01]  /*1f80*/  ULOP3.LUT UR17, UR17, 0xfefffff8, URZ, 0xc0, !UPT ;  /* 0xfefffff811117892 */ /* 0x000fe2000f8ec0ff */
[----:B-1----:R-:W-:Y:S01]  /*1f90*/  SHF.L.U32 R2, R15, 0x1f, RZ ;  /* 0x0000001f0f027819 */ /* 0x002fe200000006ff */
[----:B------:R-:W-:Y:S02]  /*1fa0*/  UIADD3.X UR41, UPT, UPT, URZ, UR23, URZ, UP1, !UPT ;  /* 0x00000017ff297290 */ /* 0x000fe40008ffe4ff */
[----:B------:R-:W-:Y:S01]  /*1fb0*/  UIADD3 UR16, UPT, UPT, UR16, 0x4300, URZ ;  /* 0x0000430010107890 */ /* 0x000fe2000fffe0ff */
[----:B------:R4:W1:Y:S01]  /*1fc0*/  SYNCS.PHASECHK.TRANS64.TRYWAIT P0, [UR8+0x10], R2 ;  /* 0x00001002ff0075a7 */ /* 0x0008620008001108 */
[----:B------:R-:W-:-:S02]  /*1fd0*/  ULEA UR8, UR31, UR7, 0xc ;  /* 0x000000071f087291 */ /* 0x000fc4000f8e60ff */
[----:B------:R-:W-:Y:S02]  /*1fe0*/  UIADD3 UR11, UPT, UPT, UR5, UR18, URZ ;  /* 0x00000012050b7290 */ /* 0x000fe4000fffe0ff */
[----:B------:R-:W-:Y:S02]  /*1ff0*/  ULEA UR8, UR8, UR6, 0x1 ;  /* 0x0000000608087291 */ /* 0x000fe4000f8e08ff */
[----:B------:R-:W-:Y:S02]  /*2000*/  UPRMT UR29, URZ, 0x5410, UR4 ;  /* 0x00005410ff1d7896 */ /* 0x000fe40008000004 */
[----:B------:R-:W-:Y:S02]  /*2010*/  UIADD3 UR8, UPT, UPT, UR8, 0x8300, URZ ;  /* 0x0000830008087890 */ /* 0x000fe4000fffe0ff */
[----:B------:R-:W-:Y:S01]  /*2020*/  UIADD3.X UR39, UPT, UPT, URZ, UR23, URZ, UP0, !UPT ;  /* 0x00000017ff277290 */ /* 0x000fe200087fe4ff */
[----:B------:R-:W-:Y:S01]  /*2030*/  UMOV UR32, 0x0 ;  /* 0x0000000000207882 */ /* 0x000fe20000000000 */
[----:B------:R-:W-:Y:S01]  /*2040*/  UMOV UR33, 0x10000000 ;  /* 0x1000000000217882 */ /* 0x000fe20000000000 */
[----:B------:R-:W-:Y:S01]  /*2050*/  UMOV UR19, UR35 ;  /* 0x0000002300137c82 */ /* 0x000fe20008000000 */
[----:B------:R-:W-:Y:S01]  /*2060*/  UMOV UR20, UR36 ;  /* 0x0000002400147c82 */ /* 0x000fe20008000000 */
[----:B------:R-:W-:Y:S01]  /*2070*/  UMOV UR12, UR36 ;  /* 0x00000024000c7c82 */ /* 0x000fe20008000000 */
[----:B------:R-:W-:Y:S01]  /*2080*/  UMOV UR9, UR17 ;  /* 0x0000001100097c82 */ /* 0x000fe20008000000 */
[----:B------:R4:W-:Y:S01]  /*2090*/  UTMALDG.3D.2CTA [UR16], [UR40], desc[UR32] ;  /* 0x00002010280075b4 */ /* 0x0009e20008211000 */
[----:B------:R-:W-:Y:S01]  /*20a0*/  UIADD3 UR28, UPT, UPT, UR28, 0x1, URZ ;  /* 0x000000011c1c7890 */ /* 0x000fe2000fffe0ff */
[----:B------:R-:W-:-:S03]  /*20b0*/  UMOV UR31, UR26 ;  /* 0x0000001a001f7c82 */ /* 0x000fc60008000000 */
[----:B------:R-:W-:Y:S01]  /*20c0*/  UISETP.NE.AND UP0, UPT, UR28, UR30, UPT ;  /* 0x0000001e1c00728c */ /* 0x000fe2000bf05270 */
[----:B------:R4:W-:Y:S08]  /*20d0*/  UTMALDG.3D.MULTICAST.2CTA [UR8], [UR38], UR29, desc[UR32] ;  /* 0x00002008260073b4 */ /* 0x0009f0000821181d */
[----:B----4-:R-:W-:Y:S05]  /*20e0*/  BRA.U UP0, `(.L_x_38) ;  /* 0xfffffffd00407547 */ /* 0x010fea000b83ffff */
.L_x_32:
[----:B-1----:R-:W-:Y:S01]  /*20f0*/  LEA R2, R14, UR6, 0x3 ;  /* 0x000000060e027c11 */ /* 0x002fe2000f8e18ff */
[----:B------:R-:W-:Y:S01]  /*2100*/  NOP ;  /* 0x0000000000007918 */ /* 0x000fe20000000000 */
[----:B--2---:R-:W-:Y:S02]  /*2110*/  SHF.L.U32 R3, R12, 0x1f, RZ ;  /* 0x0000001f0c037819 */ /* 0x004fe400000006ff */
[----:B------:R-:W-:Y:S02]  /*2120*/  LEA R4, R14, UR6, 0x4 ;  /* 0x000000060e047c11 */ /* 0x000fe4000f8e20ff */
[----:B------:R-:W1:Y:S02]  /*2130*/  SYNCS.PHASECHK.TRANS64.TRYWAIT P0, [R2+URZ+0x70], R3 ;  /* 0x00007003020075a7 */ /* 0x000e6400080011ff */
[----:B-1----:R-:W-:Y:S05]  /*2140*/  @!P0 BRA `(.L_x_39) ;  /* 0x0000006400f88947 */ /* 0x002fea0003800000 */
.L_x_150:
[----:B------:R-:W2:Y:S01]  /*2150*/  LDS.128 R4, [R4+0x100] ;  /* 0x0001000004047984 */ /* 0x000ea20000000c00 */
[----:B------:R-:W-:Y:S01]  /*2160*/  ISETP.GE.AND P0, PT, R26, 0x1, PT ;  /* 0x000000011a00780c */ /* 0x000fe20003f06270 */
[----:B-1----:R-:W-:Y:S01]  /*2170*/  VIADD R2, R2, 0x80 ;  /* 0x0000008002027836 */ /* 0x002fe20000000000 */
[----:B------:R-:W-:Y:S01]  /*2180*/  @!PT LDS RZ, [RZ] ;  /* 0x00000000fffff984 */ /* 0x000fe20000000800 */
[----:B------:R-:W-:Y:S01]  /*2190*/  @!PT LDS RZ, [RZ] ;  /* 0x00000000fffff984 */ /* 0x000fe20000000800 */
[----:B------:R-:W-:Y:S01]  /*21a0*/  @!PT LDS RZ, [RZ] ;  /* 0x00000000fffff984 */ /* 0x000fe20000000800 */
[----:B------:R-:W-:Y:S01]  /*21b0*/  @!PT LDS RZ, [RZ] ;  /* 0x00000000fffff984 */ /* 0x000fe20000000800 */
[----:B------:R1:W-:Y:S06]  /*21c0*/  MEMBAR.ALL.CTA ;  /* 0x0000000000007992 */ /* 0x0003ec0000008000 */
[----:B-1----:R-:W1:Y:S01]  /*21d0*/  FENCE.VIEW.ASYNC.S ;  /* 0x00000000000073c6 */ /* 0x002e620000000000 */
[----:B------:R-:W-:-:S04]  /*21e0*/  PRMT R2, RZ, 0x654, R2 ;  /* 0x00000654ff027816 */ /* 0x000fc80000000002 */
[----:B-1----:R1:W-:Y:S01]  /*21f0*/  SYNCS.ARRIVE.TRANS64.RED.A1T0 RZ, [R2+URZ], RZ ;  /* 0x000000ff02ff79a7 */ /* 0x0023e200081004ff */
[----:B--2---:R-:W-:-:S13]  /*2200*/  LOP3.LUT P2, RZ, R6, 0x1, RZ, 0xc0, !PT ;  /* 0x0000000106ff7812 */ /* 0x004fda000784c0ff */
[----:B------:R-:W-:Y:S01]  /*2210*/  @P2 SHF.R.U32.HI R3, RZ, 0x10, R5 ;  /* 0x00000010ff032819 */ /* 0x000fe20000011605 */
[----:B------:R-:W-:Y:S01]  /*2220*/  VOTEU.ANY UP0, P2 ;  /* 0x0000000000ff7886 */ /* 0x000fe20001000100 */
[----:B------:R-:W-:Y:S02]  /*2230*/  @P2 MOV R13, R4 ;  /* 0x00000004000d2202 */ /* 0x000fe40000000f00 */
[----:B------:R-:W-:Y:S02]  /*2240*/  @P2 R2UR.BROADCAST UR8, R3 ;  /* 0x00000000030822ca */ /* 0x000fe400008e0000 */
[----:B------:R-:W-:-:S11]  /*2250*/  @P2 LOP3.LUT R11, R5, 0xffff, RZ, 0xc0, !PT ;  /* 0x0000ffff050b2812 */ /* 0x000fd600078ec0ff */
[----:B------:R-:W-:Y:S01]  /*2260*/  @UP0 UMOV UR36, UR8 ;  /* 0x0000000800240c82 */ /* 0x000fe20008000000 */
[----:B-1----:R-:W-:Y:S05]  /*2270*/  @!P0 BRA `(.L_x_40) ;  /* 0x0000000000b88947 */ /* 0x002fea0003800000 */
[----:B------:R-:W3:Y:S01]  /*2280*/  LDC.64 R4, c[0x0][0xb18] ;  /* 0x0002c600ff047b82 */ /* 0x000ee20000000a00 */
[----:B------:R-:W-:-:S07]  /*2290*/  ISETP.NE.AND P3, PT, R26, 0x1, PT ;  /* 0x000000011a00780c */ /* 0x000fce0003f65270 */
[----:B------:R-:W1:Y:S08]  /*22a0*/  LDC.64 R6, c[0x0][0xb10] ;  /* 0x0002c400ff067b82 */ /* 0x000e700000000a00 */
[----:B------:R-:W2:Y:S08]  /*22b0*/  LDC R17, c[0x0][0xb20] ;  /* 0x0002c800ff117b82 */ /* 0x000eb00000000800 */
[----:B------:R-:W4:Y:S01]  /*22c0*/  LDC R18, c[0x0][0xb0c] ;  /* 0x0002c300ff127b82 */ /* 0x000f220000000800 */
[----:B---3--:R-:W-:Y:S01]  /*22d0*/  IMAD.HI.U32 R22, R0, R5, RZ ;  /* 0x0000000500167227 */ /* 0x008fe200078e00ff */
[----:B------:R-:W-:-:S06]  /*22e0*/  ISETP.NE.AND P0, PT, R4, 0x1, PT ;  /* 0x000000010400780c */ /* 0x000fcc0003f05270 */
[----:B------:R-:W3:Y:S01]  /*22f0*/  LDC.64 R2, c[0x0][0xb28] ;  /* 0x0002ca00ff027b82 */ /* 0x000ee20000000a00 */
[----:B-1----:R-:W-:-:S04]  /*2300*/  IMAD.HI.U32 R20, R9, R6, RZ ;  /* 0x0000000609147227 */ /* 0x002fc800078e00ff */
[----:B------:R-:W-:Y:S01]  /*2310*/  IMAD.HI.U32 R24, R13, R6, RZ ;  /* 0x000000060d187227 */ /* 0x000fe200078e00ff */
[----:B------:R-:W-:Y:S02]  /*2320*/  SHF.R.U32.HI R20, RZ, R7, R20 ;  /* 0x00000007ff147219 */ /* 0x000fe40000011614 */
[----:B--2---:R-:W-:Y:S01]  /*2330*/  SHF.R.U32.HI R19, RZ, R17, R22 ;  /* 0x00000011ff137219 */ /* 0x004fe20000011616 */
[----:B------:R-:W-:Y:S01]  /*2340*/  IMAD.HI.U32 R22, R11, R5, RZ ;  /* 0x000000050b167227 */ /* 0x000fe200078e00ff */
[----:B------:R-:W-:Y:S02]  /*2350*/  SHF.R.U32.HI R24, RZ, R7, R24 ;  /* 0x00000007ff187219 */ /* 0x000fe40000011618 */
[----:B------:R-:W-:Y:S02]  /*2360*/  SEL R19, R0, R19, !P0 ;  /* 0x0000001300137207 */ /* 0x000fe40004000000 */
[----:B------:R-:W-:Y:S02]  /*2370*/  SHF.R.U32.HI R22, RZ, R17, R22 ;  /* 0x00000011ff167219 */ /* 0x000fe40000011616 */
[----:B----4-:R-:W-:-:S02]  /*2380*/  ISETP.NE.AND P1, PT, R18, 0x1, PT ;  /* 0x000000011200780c */ /* 0x010fc40003f25270 */
[----:B------:R-:W-:Y:S02]  /*2390*/  SEL R5, R11, R22, !P0 ;  /* 0x000000160b057207 */ /* 0x000fe40004000000 */
[----:B------:R-:W-:Y:S02]  /*23a0*/  SEL R21, R9, R20, !P1 ;  /* 0x0000001409157207 */ /* 0x000fe40004800000 */
[----:B------:R-:W-:Y:S01]  /*23b0*/  SEL R7, R13, R24, !P1 ;  /* 0x000000180d077207 */ /* 0x000fe20004800000 */
[----:B---3--:R-:W-:Y:S01]  /*23c0*/  IMAD.HI.U32 R20, R19, R2, RZ ;  /* 0x0000000213147227 */ /* 0x008fe200078e00ff */
[----:B------:R-:W-:-:S03]  /*23d0*/  IADD3 R17, PT, PT, -R5, RZ, RZ ;  /* 0x000000ff05117210 */ /* 0x000fc60007ffe1ff */
        /* <DEDUP_REMOVED lines=11> */
[----:B------:R-:W-:-:S04]  /*2490*/  @!P0 IMAD.HI.U32 R20, R7, R2, RZ ;  /* 0x0000000207148227 */ /* 0x000fc800078e00ff */
[----:B------:R-:W-:Y:S01]  /*24a0*/  IMAD.MOV R2, RZ, RZ, -R6 ;  /* 0x000000ffff027224 */ /* 0x000fe200078e0a06 */
[----:B------:R-:W-:-:S03]  /*24b0*/  @!P0 SHF.R.U32.HI R20, RZ, R3, R20 ;  /* 0x00000003ff148219 */ /* 0x000fc60000011614 */
[----:B------:R-:W-:Y:S01]  /*24c0*/  IMAD R2, R26, R2, R5 ;  /* 0x000000021a027224 */ /* 0x000fe200078e0205 */
        /* <DEDUP_REMOVED lines=9> */
.L_x_40:
[----:B------:R-:W1:Y:S02]  /*2560*/  LDCU UR8, c[0x0][0xb30] ;  /* 0x00016600ff0877ac */ /* 0x000e640008000800 */
[----:B-1----:R-:W-:-:S09]  /*2570*/  UISETP.NE.AND UP0, UPT, UR8, 0x1, UPT ;  /* 0x000000010800788c */ /* 0x002fd2000bf05270 */
[----:B------:R-:W-:Y:S05]  /*2580*/  BRA.U UP0, `(.L_x_41) ;  /* 0x0000000100407547 */ /* 0x000fea000b800000 */
[----:B------:R-:W1:Y:S08]  /*2590*/  LDC.64 R4, c[0x0][0xb10] ;  /* 0x0002c400ff047b82 */ /* 0x000e700000000a00 */
[----:B------:R-:W2:Y:S08]  /*25a0*/  LDC.64 R2, c[0x0][0xb18] ;  /* 0x0002c600ff027b82 */ /* 0x000eb00000000a00 */
[----:B------:R-:W4:Y:S08]  /*25b0*/  LDC R6, c[0x0][0xb20] ;  /* 0x0002c800ff067b82 */ /* 0x000f300000000800 */
[----:B------:R-:W3:Y:S01]  /*25c0*/  LDC R18, c[0x0][0xb0c] ;  /* 0x0002c300ff127b82 */ /* 0x000ee20000000800 */
[----:B-1----:R-:W-:-:S05]  /*25d0*/  IMAD.HI.U32 R4, R13, R4, RZ ;  /* 0x000000040d047227 */ /* 0x002fca00078e00ff */
[----:B------:R-:W-:Y:S01]  /*25e0*/  SHF.R.U32.HI R4, RZ, R5, R4 ;  /* 0x00000005ff047219 */ /* 0x000fe20000011604 */
[----:B--2---:R-:W-:Y:S01]  /*25f0*/  IMAD.HI.U32 R3, R11, R3, RZ ;  /* 0x000000030b037227 */ /* 0x004fe200078e00ff */
[----:B------:R-:W-:-:S04]  /*2600*/  ISETP.NE.AND P0, PT, R2, 0x1, PT ;  /* 0x000000010200780c */ /* 0x000fc80003f05270 */
[----:B----4-:R-:W-:-:S04]  /*2610*/  SHF.R.U32.HI R6, RZ, R6, R3 ;  /* 0x00000006ff067219 */ /* 0x010fc80000011603 */
[----:B------:R-:W-:Y:S02]  /*2620*/  SEL R3, R11, R6, !P0 ;  /* 0x000000060b037207 */ /* 0x000fe40004000000 */
[----:B---3--:R-:W-:-:S04]  /*2630*/  ISETP.NE.AND P1, PT, R18, 0x1, PT ;  /* 0x000000011200780c */ /* 0x008fc80003f25270 */
[----:B------:R-:W-:-:S05]  /*2640*/  SEL R4, R13, R4, !P1 ;  /* 0x000000040d047207 */ /* 0x000fca0004800000 */
[----:B------:R-:W-:Y:S02]  /*2650*/  IMAD.IADD R5, R3, 0x1, -R4 ;  /* 0x0000000103057824 */ /* 0x000fe400078e0a04 */
[----:B------:R-:W-:Y:S02]  /*2660*/  IMAD.IADD R3, R4, 0x1, -R3 ;  /* 0x0000000104037824 */ /* 0x000fe400078e0a03 */
[----:B------:R-:W-:Y:S02]  /*2670*/  IMAD R13, R5, R18, R13 ;  /* 0x00000012050d7224 */ /* 0x000fe400078e020d */
[----:B------:R-:W-:-:S07]  /*2680*/  IMAD R11, R3, R2, R11 ;  /* 0x00000002030b7224 */ /* 0x000fce00078e020b */
.L_x_41:
[----:B------:R-:W-:Y:S01]  /*2690*/  VIADD R14, R14, 0x1 ;  /* 0x000000010e0e7836 */ /* 0x000fe20000000000 */
[----:B------:R-:W-:Y:S01]  /*26a0*/  PLOP3.LUT P1, PT, PT, PT, PT, 0x80, 0x8 ;  /* 0x000000000008781c */ /* 0x000fe20003f2f070 */
[----:B------:R-:W-:Y:S02]  /*26b0*/  IMAD.IADD R21, R13, 0x1, R60 ;  /* 0x000000010d157824 */ /* 0x000fe400078e023c */
[----:B------:R-:W-:Y:S01]  /*26c0*/  IMAD.IADD R20, R11, 0x1, R58 ;  /* 0x000000010b147824 */ /* 0x000fe200078e023a */
[----:B------:R-:W-:-:S04]  /*26d0*/  ISETP.NE.AND P0, PT, R14, 0x2, PT ;  /* 0x000000020e00780c */ /* 0x000fc80003f05270 */
[----:B------:R-:W-:Y:S02]  /*26e0*/  SEL R3, RZ, 0x1, P0 ;  /* 0x00000001ff037807 */ /* 0x000fe40000000000 */
[----:B------:R-:W-:Y:S02]  /*26f0*/  SEL R14, R14, RZ, P0 ;  /* 0x000000ff0e0e7207 */ /* 0x000fe40000000000 */
[----:B------:R-:W-:Y:S01]  /*2700*/  LOP3.LUT R12, R12, R3, RZ, 0x3c, !PT ;  /* 0x000000030c0c7212 */ /* 0x000fe200078e3cff */
[----:B------:R-:W-:Y:S06]  /*2710*/  @P2 BRA `(.L_x_42) ;  /* 0xfffffff000482947 */ /* 0x000fec000383ffff */
[----:B------:R-:W-:Y:S01]  /*2720*/  UIADD3 UR6, UPT, UPT, UR6, 0x10, URZ ;  /* 0x0000001006067890 */ /* 0x000fe2000fffe0ff */
[----:B------:R-:W-:-:S03]  /*2730*/  SHF.L.U32 R3, R15, 0x1f, RZ ;  /* 0x0000001f0f037819 */ /* 0x000fc600000006ff */
[----:B------:R-:W-:-:S09]  /*2740*/  ULEA UR4, UR26, UR6, 0x3 ;  /* 0x000000061a047291 */ /* 0x000fd2000f8e18ff */
[----:B------:R-:W1:Y:S02]  /*2750*/  SYNCS.PHASECHK.TRANS64.TRYWAIT P0, [UR4], R3 ;  /* 0x00000003ff0075a7 */ /* 0x000e640008001104 */
[----:B-1----:R-:W-:Y:S05]  /*2760*/  @!P0 BRA `(.L_x_43) ;  /* 0x0000006000848947 */ /* 0x002fea0003800000 */
.L_x_152:
[----:B------:R-:W-:-:S04]  /*2770*/  UIADD3 UR5, UPT, UPT, UR26, 0x1, URZ ;  /* 0x000000011a057890 */ /* 0x000fc8000fffe0ff */
[----:B------:R-:W-:-:S04]  /*2780*/  UISETP.NE.AND UP0, UPT, UR5, 0x2, UPT ;  /* 0x000000020500788c */ /* 0x000fc8000bf05270 */
[----:B------:R-:W-:Y:S02]  /*2790*/  USEL UR4, URZ, 0x1, UP0 ;  /* 0x00000001ff047887 */ /* 0x000fe40008000000 */
[----:B------:R-:W-:-:S04]  /*27a0*/  USEL UR5, UR5, URZ, UP0 ;  /* 0x000000ff05057287 */ /* 0x000fc80008000000 */
[----:B------:R-:W-:Y:S01]  /*27b0*/  ULEA UR5, UR5, UR6, 0x3 ;  /* 0x0000000605057291 */ /* 0x000fe2000f8e18ff */
[----:B-1----:R-:W-:-:S04]  /*27c0*/  LOP3.LUT R3, R15, UR4, RZ, 0x3c, !PT ;  /* 0x000000040f037c12 */ /* 0x002fc8000f8e3cff */
[----:B------:R-:W-:Y:S01]  /*27d0*/  SHF.L.U32 R3, R3, 0x1f, RZ ;  /* 0x0000001f03037819 */ /* 0x000fe200000006ff */
[----:B---3--:R-:W-:-:S07]  /*27e0*/  IMAD.U32 R0, RZ, RZ, UR5 ;  /* 0x00000005ff007e24 */ /* 0x008fce000f8e00ff */
.L_x_44:
[----:B-1----:R1:W2:Y:S02]  /*27f0*/  SYNCS.PHASECHK.TRANS64.TRYWAIT P0, [R0+URZ], R3 ;  /* 0x00000003000075a7 */ /* 0x0022a400080011ff */
[----:B--2---:R-:W-:Y:S05]  /*2800*/  @!P0 NANOSLEEP.SYNCS 0x989680 ;  /* 0x009896800000895d */ /* 0x004fea0003900000 */
[----:B------:R-:W2:Y:S02]  /*2810*/  @!P0 SYNCS.PHASECHK.TRANS64 P0, [R0+URZ], R3 ;  /* 0x00000003000085a7 */ /* 0x000ea400080010ff */
[----:B--2---:R-:W-:Y:S05]  /*2820*/  @P0 EXIT ;  /* 0x000000000000094d */ /* 0x004fea0003800000 */
[----:B------:R-:W-:Y:S05]  /*2830*/  BRA `(.L_x_44) ;  /* 0xfffffffc00ec7947 */ /* 0x000fea000383ffff */
.L_x_22:
[----:B------:R-:W-:-:S04]  /*2840*/  UISETP.NE.AND UP0, UPT, UR37, URZ, UPT ;  /* 0x000000ff2500728c */ /* 0x000fc8000bf05270 */
[----:B------:R-:W-:-:S09]  /*2850*/  UISETP.NE.OR UP0, UPT, UR10, 0x1, UP0 ;  /* 0x000000010a00788c */ /* 0x000fd20008705670 */
[----:B------:R-:W-:Y:S05]  /*2860*/  BRA.U UP0, `(.L_x_45) ;  /* 0x00000005004c7547 */ /* 0x000fea000b800000 */
[----:B------:R-:W-:Y:S01]  /*2870*/  HFMA2 R11, -RZ, RZ, 0, 0 ;  /* 0x00000000ff0b7431 */ /* 0x000fe200000001ff */
[----:B------:R-:W-:Y:S01]  /*2880*/  ISETP.GE.U32.AND P2, PT, R10, 0x4, PT ;  /* 0x000000040a00780c */ /* 0x000fe20003f46070 */
[----:B------:R-:W-:Y:S01]  /*2890*/  IMAD.MOV.U32 R12, RZ, RZ, 0x1 ;  /* 0x00000001ff0c7424 */ /* 0x000fe200078e00ff */
[----:B------:R-:W-:Y:S01]  /*28a0*/  CS2R R8, SRZ ;  /* 0x0000000000087805 */ /* 0x000fe2000001ff00 */
[----:B------:R-:W-:Y:S01]  /*28b0*/  IMAD.MOV.U32 R3, RZ, RZ, RZ ;  /* 0x000000ffff037224 */ /* 0x000fe200078e00ff */
[----:B------:R-:W-:Y:S01]  /*28c0*/  UMOV UR4, 0x400 ;  /* 0x0000040000047882 */ /* 0x000fe20000000000 */
[----:B------:R-:W-:Y:S01]  /*28d0*/  UMOV UR6, URZ ;  /* 0x000000ff00067c82 */ /* 0x000fe20008000000 */
[----:B------:R-:W-:-:S12]  /*28e0*/  ULEA UR37, UR37, UR4, 0x18 ;  /* 0x0000000425257291 */ /* 0x000fd8000f8ec0ff */
.L_x_49:
[----:B------:R-:W-:Y:S02]  /*28f0*/  LEA R0, R3, UR37, 0x3 ;  /* 0x0000002503007c11 */ /* 0x000fe4000f8e18ff */
[----:B------:R-:W-:-:S03]  /*2900*/  SHF.L.U32 R5, R8, 0x1f, RZ ;  /* 0x0000001f08057819 */ /* 0x000fc600000006ff */
[----:B------:R-:W-:Y:S01]  /*2910*/  VIADD R4, R0, 0xe0 ;  /* 0x000000e000047836 */ /* 0x000fe20000000000 */
[----:B------:R-:W1:Y:S02]  /*2920*/  SYNCS.PHASECHK.TRANS64.TRYWAIT P0, [R0+URZ+0xd0], R5 ;  /* 0x0000d005000075a7 */ /* 0x000e6400080011ff */
[----:B-1----:R-:W-:Y:S05]  /*2930*/  @!P0 BRA `(.L_x_46) ;  /* 0x0000006000288947 */ /* 0x002fea0003800000 */
.L_x_153:
[----:B------:R-:W-:Y:S01]  /*2940*/  ULEA UR5, UR6, UR37, 0x3 ;  /* 0x0000002506057291 */ /* 0x000fe2000f8e18ff */
[----:B------:R-:W-:Y:S01]  /*2950*/  PRMT R4, RZ, 0x654, R4 ;  /* 0x00000654ff047816 */ /* 0x000fe20000000004 */
[----:B-1----:R-:W-:Y:S01]  /*2960*/  @!P2 IMAD.MOV.U32 R5, RZ, RZ, 0x10 ;  /* 0x00000010ff05a424 */ /* 0x002fe200078e00ff */
[----:B------:R-:W-:Y:S01]  /*2970*/  SHF.L.U32 R7, R12, 0x1f, RZ ;  /* 0x0000001f0c077819 */ /* 0x000fe200000006ff */
[----:B------:R-:W-:Y:S01]  /*2980*/  UIADD3 UR4, UPT, UPT, UR5, 0x70, URZ ;  /* 0x0000007005047890 */ /* 0x000fe2000fffe0ff */
[----:B------:R1:W-:Y:S05]  /*2990*/  SYNCS.ARRIVE.TRANS64.RED.A1T0 RZ, [R4+URZ], RZ ;  /* 0x000000ff04ff79a7 */ /* 0x0003ea00081004ff */
[----:B------:R-:W-:Y:S01]  /*29a0*/  IMAD.U32 R13, RZ, RZ, UR4 ;  /* 0x00000004ff0d7e24 */ /* 0x000fe2000f8e00ff */
[----:B------:R-:W2:Y:S04]  /*29b0*/  SYNCS.PHASECHK.TRANS64.TRYWAIT P0, [UR5+0x80], R7 ;  /* 0x00008007ff0075a7 */ /* 0x000ea80008001105 */
[----:B------:R-:W-:Y:S01]  /*29c0*/  PRMT R13, R10, 0x654, R13 ;  /* 0x000006540a0d7816 */ /* 0x000fe2000000000d */
[----:B-12---:R-:W-:Y:S06]  /*29d0*/  @!P0 BRA `(.L_x_47) ;  /* 0x0000006000148947 */ /* 0x006fec0003800000 */
.L_x_155:
[----:B------:R-:W-:Y:S01]  /*29e0*/  ULEA UR4, UR6, UR37, 0x4 ;  /* 0x0000002506047291 */ /* 0x000fe2000f8e20ff */
[----:B------:R-:W-:Y:S01]  /*29f0*/  SEL R2, R13, R2, !P2 ;  /* 0x000000020d027207 */ /* 0x000fe20005000000 */
[----:B------:R-:W-:Y:S01]  /*2a00*/  UIADD3 UR5, UPT, UPT, UR5, 0x70, URZ ;  /* 0x0000007005057890 */ /* 0x000fe2000fffe0ff */
[----:B-1----:R-:W-:Y:S01]  /*2a10*/  LEA R0, R11, UR37, 0x3 ;  /* 0x000000250b007c11 */ /* 0x002fe2000f8e18ff */
[----:B------:R-:W-:Y:S01]  /*2a20*/  UIADD3 UR4, UPT, UPT, UR4, 0x100, URZ ;  /* 0x0000010004047890 */ /* 0x000fe2000fffe0ff */
[----:B------:R1:W-:Y:S01]  /*2a30*/  @!P2 SYNCS.ARRIVE.TRANS64.RED RZ, [R2+URZ], R5 ;  /* 0x0000000502ffa9a7 */ /* 0x0003e200080004ff */
[----:B------:R-:W-:Y:S01]  /*2a40*/  UIADD3 UR6, UPT, UPT, UR6, 0x1, URZ ;  /* 0x0000000106067890 */ /* 0x000fe2000fffe0ff */
[----:B------:R-:W-:-:S03]  /*2a50*/  VIADD R3, R3, 0x1 ;  /* 0x0000000103037836 */ /* 0x000fc60000000000 */
[----:B------:R-:W-:Y:S02]  /*2a60*/  UISETP.NE.AND UP0, UPT, UR6, 0x2, UPT ;  /* 0x000000020600788c */ /* 0x000fe4000bf05270 */
[----:B------:R-:W-:Y:S01]  /*2a70*/  ISETP.NE.AND P0, PT, R3, 0x2, PT ;  /* 0x000000020300780c */ /* 0x000fe20003f05270 */
[----:B------:R-:W-:Y:S06]  /*2a80*/  UGETNEXTWORKID.BROADCAST [UR4], [UR5] ;  /* 0x00000000040073ca */ /* 0x000fec0008000100 */
[----:B------:R-:W-:Y:S02]  /*2a90*/  USEL UR4, URZ, 0x1, UP0 ;  /* 0x00000001ff047887 */ /* 0x000fe40008000000 */
[----:B------:R-:W-:-:S04]  /*2aa0*/  USEL UR6, UR6, URZ, UP0 ;  /* 0x000000ff06067287 */ /* 0x000fc80008000000 */
[----:B------:R-:W-:Y:S02]  /*2ab0*/  LOP3.LUT R12, R12, UR4, RZ, 0x3c, !PT ;  /* 0x000000040c0c7c12 */ /* 0x000fe4000f8e3cff */
[----:B-1----:R-:W-:-:S04]  /*2ac0*/  SHF.L.U32 R5, R9, 0x1f, RZ ;  /* 0x0000001f09057819 */ /* 0x002fc800000006ff */
[----:B------:R-:W1:Y:S02]  /*2ad0*/  SYNCS.PHASECHK.TRANS64.TRYWAIT P1, [R0+URZ+0x70], R5 ;  /* 0x00007005000075a7 */ /* 0x000e6400080211ff */
[----:B-1----:R-:W-:Y:S05]  /*2ae0*/  @!P1 BRA `(.L_x_48) ;  /* 0x0000005c00e89947 */ /* 0x002fea0003800000 */
.L_x_156:
[----:B------:R-:W-:Y:S01]  /*2af0*/  LEA R4, R11, UR37, 0x4 ;  /* 0x000000250b047c11 */ /* 0x000fe2000f8e20ff */
[----:B-1----:R-:W-:Y:S01]  /*2b00*/  VIADD R0, R0, 0x80 ;  /* 0x0000008000007836 */ /* 0x002fe20000000000 */
[----:B------:R-:W-:Y:S01]  /*2b10*/  SEL R3, R3, RZ, P0 ;  /* 0x000000ff03037207 */ /* 0x000fe20000000000 */
[----:B------:R-:W-:-:S03]  /*2b20*/  VIADD R11, R11, 0x1 ;  /* 0x000000010b0b7836 */ /* 0x000fc60000000000 */
[----:B------:R-:W1:Y:S01]  /*2b30*/  LDS.128 R4, [R4+0x100] ;  /* 0x0001000004047984 */ /* 0x000e620000000c00 */
[----:B------:R-:W-:Y:S02]  /*2b40*/  PRMT R0, RZ, 0x654, R0 ;  /* 0x00000654ff007816 */ /* 0x000fe40000000000 */
[C---:B------:R-:W-:Y:S01]  /*2b50*/  ISETP.NE.AND P1, PT, R11.reuse, 0x2, PT ;  /* 0x000000020b00780c */ /* 0x040fe20003f25270 */
[----:B------:R-:W-:Y:S01]  /*2b60*/  @!PT LDS RZ, [RZ] ;  /* 0x00000000fffff984 */ /* 0x000fe20000000800 */
[----:B------:R-:W-:Y:S01]  /*2b70*/  @!PT LDS RZ, [RZ] ;  /* 0x00000000fffff984 */ /* 0x000fe20000000800 */
[----:B------:R-:W-:Y:S01]  /*2b80*/  @!PT LDS RZ, [RZ] ;  /* 0x00000000fffff984 */ /* 0x000fe20000000800 */
[----:B------:R-:W-:Y:S01]  /*2b90*/  @!PT LDS RZ, [RZ] ;  /* 0x00000000fffff984 */ /* 0x000fe20000000800 */
[----:B------:R2:W-:Y:S06]  /*2ba0*/  MEMBAR.ALL.CTA ;  /* 0x0000000000007992 */ /* 0x0005ec0000008000 */
[----:B--2---:R-:W2:Y:S01]  /*2bb0*/  FENCE.VIEW.ASYNC.S ;  /* 0x00000000000073c6 */ /* 0x004ea20000000000 */
[----:B------:R-:W-:Y:S01]  /*2bc0*/  SEL R11, R11, RZ, P1 ;  /* 0x000000ff0b0b7207 */ /* 0x000fe20000800000 */
[----:B--2---:R2:W-:Y:S01]  /*2bd0*/  SYNCS.ARRIVE.TRANS64.RED.A1T0 RZ, [R0+URZ], RZ ;  /* 0x000000ff00ff79a7 */ /* 0x0045e200081004ff */
[----:B-1----:R-:W-:-:S02]  /*2be0*/  LOP3.LUT P3, RZ, R6, 0x1, RZ, 0xc0, !PT ;  /* 0x0000000106ff7812 */ /* 0x002fc4000786c0ff */
[----:B------:R-:W-:-:S04]  /*2bf0*/  SEL R5, RZ, 0x1, P0 ;  /* 0x00000001ff057807 */ /* 0x000fc80000000000 */
[----:B------:R-:W-:Y:S02]  /*2c00*/  LOP3.LUT R8, R8, R5, RZ, 0x3c, !PT ;  /* 0x0000000508087212 */ /* 0x000fe400078e3cff */
[----:B--2---:R-:W-:-:S04]  /*2c10*/  SEL R0, RZ, 0x1, P1 ;  /* 0x00000001ff007807 */ /* 0x004fc80000800000 */
[----:B------:R-:W-:Y:S01]  /*2c20*/  LOP3.LUT R9, R9, R0, RZ, 0x3c, !PT ;  /* 0x0000000009097212 */ /* 0x000fe200078e3cff */
[----:B------:R-:W-:Y:S06]  /*2c30*/  @P3 BRA `(.L_x_49) ;  /* 0xfffffffc002c3947 */ /* 0x000fec000383ffff */
[----:B------:R-:W-:Y:S01]  /*2c40*/  ULEA UR5, UR6, UR37, 0x3 ;  /* 0x0000002506057291 */ /* 0x000fe2000f8e18ff */
[----:B------:R-:W-:-:S08]  /*2c50*/  SHF.L.U32 R3, R12, 0x1f, RZ ;  /* 0x0000001f0c037819 */ /* 0x000fd000000006ff */
[----:B------:R-:W1:Y:S02]  /*2c60*/  SYNCS.PHASECHK.TRANS64 P0, [UR5+0x80], R3 ;  /* 0x00008003ff0075a7 */ /* 0x000e640008001005 */
[----:B-1----:R-:W-:Y:S05]  /*2c70*/  @P0 BRA `(.L_x_50) ;  /* 0x0000000000080947 */ /* 0x002fea0003800000 */
[----:B------:R-:W1:Y:S02]  /*2c80*/  SYNCS.PHASECHK.TRANS64.TRYWAIT P0, [UR5+0x80], R3 ;  /* 0x00008003ff0075a7 */ /* 0x000e640008001105 */
[----:B-1----:R-:W-:Y:S05]  /*2c90*/  @!P0 BRA `(.L_x_51) ;  /* 0x0000005c00908947 */ /* 0x002fea0003800000 */
.L_x_50:
[----:B------:R-:W-:-:S04]  /*2ca0*/  UIADD3 UR4, UPT, UPT, UR6, 0x1, URZ ;  /* 0x0000000106047890 */ /* 0x000fc8000fffe0ff */
[----:B------:R-:W-:-:S04]  /*2cb0*/  UISETP.NE.AND UP0, UPT, UR4, 0x2, UPT ;  /* 0x000000020400788c */ /* 0x000fc8000bf05270 */
[----:B------:R-:W-:Y:S02]  /*2cc0*/  USEL UR7, URZ, 0x1, UP0 ;  /* 0x00000001ff077887 */ /* 0x000fe40008000000 */
[----:B------:R-:W-:-:S04]  /*2cd0*/  USEL UR4, UR4, URZ, UP0 ;  /* 0x000000ff04047287 */ /* 0x000fc80008000000 */
[----:B------:R-:W-:Y:S01]  /*2ce0*/  ULEA UR4, UR4, UR37, 0x3 ;  /* 0x0000002504047291 */ /* 0x000fe2000f8e18ff */
[----:B-1----:R-:W-:-:S04]  /*2cf0*/  LOP3.LUT R3, R12, UR7, RZ, 0x3c, !PT ;  /* 0x000000070c037c12 */ /* 0x002fc8000f8e3cff */
[----:B------:R-:W-:-:S04]  /*2d00*/  SHF.L.U32 R0, R3, 0x1f, RZ ;  /* 0x0000001f03007819 */ /* 0x000fc800000006ff */
[----:B------:R-:W1:Y:S02]  /*2d10*/  SYNCS.PHASECHK.TRANS64 P0, [UR4+0x80], R0 ;  /* 0x00008000ff0075a7 */ /* 0x000e640008001004 */
[----:B-1----:R-:W-:Y:S05]  /*2d20*/  @P0 EXIT ;  /* 0x000000000000094d */ /* 0x002fea0003800000 */
[----:B------:R-:W-:Y:S02]  /*2d30*/  SHF.L.U32 R3, R3, 0x1f, RZ ;  /* 0x0000001f03037819 */ /* 0x000fe400000006ff */
[----:B------:R-:W-:-:S07]  /*2d40*/  MOV R0, UR4 ;  /* 0x0000000400007c02 */ /* 0x000fce0008000f00 */
.L_x_52:
[----:B-1----:R1:W2:Y:S02]  /*2d50*/  SYNCS.PHASECHK.TRANS64.TRYWAIT P0, [R0+URZ+0x80], R3 ;  /* 0x00008003000075a7 */ /* 0x0022a400080011ff */
[----:B--2---:R-:W-:Y:S05]  /*2d60*/  @!P0 NANOSLEEP.SYNCS 0x989680 ;  /* 0x009896800000895d */ /* 0x004fea0003900000 */
[----:B------:R-:W2:Y:S02]  /*2d70*/  @!P0 SYNCS.PHASECHK.TRANS64 P0, [R0+URZ+0x80], R3 ;  /* 0x00008003000085a7 */ /* 0x000ea400080010ff */
[----:B--2---:R-:W-:Y:S05]  /*2d80*/  @P0 EXIT ;  /* 0x000000000000094d */ /* 0x004fea0003800000 */
[----:B------:R-:W-:Y:S05]  /*2d90*/  BRA `(.L_x_52) ;  /* 0xfffffffc00ec7947 */ /* 0x000fea000383ffff */
.L_x_45:
[----:B------:R-:W-:Y:S05]  /*2da0*/  BRA.U UP4, `(.L_x_53) ;  /* 0x0000001104d47547 */ /* 0x000fea000b800000 */
[----:B------:R-:W-:Y:S01]  /*2db0*/  UMOV UR4, 0x40 ;  /* 0x0000004000047882 */ /* 0x000fe20000000000 */
[----:B------:R-:W-:Y:S01]  /*2dc0*/  NOP ;  /* 0x0000000000007918 */ /* 0x000fe20000000000 */
[----:B------:R-:W-:Y:S01]  /*2dd0*/  ULEA UR4, UR37, UR4, 0x18 ;  /* 0x0000000425047291 */ /* 0x000fe2000f8ec0ff */
[----:B------:R-:W-:Y:S02]  /*2de0*/  UMOV UR5, 0x400 ;  /* 0x0000040000057882 */ /* 0x000fe40000000000 */
[----:B------:R-:W-:-:S06]  /*2df0*/  ULEA UR37, UR37, UR5, 0x18 ;  /* 0x0000000525257291 */ /* 0x000fcc000f8ec0ff */
[----:B------:R-:W1:Y:S02]  /*2e00*/  LDS.U8 R2, [UR4+0x1c] ;  /* 0x00001c04ff027984 */ /* 0x000e640008000000 */
[----:B-1----:R-:W-:-:S13]  /*2e10*/  ISETP.NE.AND P0, PT, R2, RZ, PT ;  /* 0x000000ff0200720c */ /* 0x002fda0003f05270 */
[----:B------:R-:W-:Y:S05]  /*2e20*/  @P0 BRA `(.L_x_54) ;  /* 0x0000000400080947 */ /* 0x000fea0003800000 */
[----:B------:R-:W-:Y:S02]  /*2e30*/  UISETP.NE.U32.AND UP0, UPT, UR9, 0x1, UPT ;  /* 0x000000010900788c */ /* 0x000fe4000bf05070 */
[----:B------:R-:W-:-:S07]  /*2e40*/  UIADD3 UR6, UPT, UPT, UR4, 0x8, URZ ;  /* 0x0000000804067890 */ /* 0x000fce000fffe0ff */
[----:B------:R-:W-:Y:S05]  /*2e50*/  BRA.U !UP0, `(.L_x_55) ;  /* 0x00000001089c7547 */ /* 0x000fea000b800000 */
[----:B------:R-:W-:Y:S01]  /*2e60*/  ELECT P0, URZ, PT ;  /* 0x0000000000ff782f */ /* 0x000fe20003800000 */
[----:B------:R-:W-:-:S12]  /*2e70*/  BSSY B0, `(.L_x_55) ;  /* 0x0000025000007945 */ /* 0x000fd80003800000 */
[----:B------:R-:W-:Y:S05]  /*2e80*/  @!P0 BRA `(.L_x_56) ;  /* 0x00000000008c8947 */ /* 0x000fea0003800000 */
[----:B------:R-:W-:-:S05]  /*2e90*/  UMOV UR5, 0x10 ;  /* 0x0000001000057882 */ /* 0x000fca0000000000 */
[----:B------:R-:W-:Y:S04]  /*2ea0*/  DEPBAR.LE SB1, 0x36 ;  /* 0x00009d800000791a */ /* 0x000fe80000000000 */
[----:B------:R-:W1:Y:S02]  /*2eb0*/  UTCATOMSWS.2CTA.FIND_AND_SET.ALIGN UP1, UR5, UR5 ;  /* 0x00000005000575e3 */ /* 0x000e640008220800 */
[----:B-1----:R-:W-:Y:S01]  /*2ec0*/  MOV R11, UR5 ;  /* 0x00000005000b7c02 */ /* 0x002fe20008000f00 */
[----:B------:R-:W-:Y:S06]  /*2ed0*/  BRA.U UP1, `(.L_x_57) ;  /* 0x0000000101187547 */ /* 0x000fec000b800000 */
.L_x_58:
[----:B------:R-:W-:Y:S05]  /*2ee0*/  NANOSLEEP 0x64 ;  /* 0x000000640000795d */ /* 0x000fea0003800000 */
[----:B------:R-:W-:-:S05]  /*2ef0*/  UMOV UR5, 0x10 ;  /* 0x0000001000057882 */ /* 0x000fca0000000000 */
[----:B------:R-:W-:Y:S04]  /*2f00*/  DEPBAR.LE SB1, 0x36 ;  /* 0x00009d800000791a */ /* 0x000fe80000000000 */
[----:B------:R-:W1:Y:S02]  /*2f10*/  UTCATOMSWS.2CTA.FIND_AND_SET.ALIGN UP1, UR5, UR5 ;  /* 0x00000005000575e3 */ /* 0x000e640008220800 */
[----:B-1----:R-:W-:Y:S01]  /*2f20*/  MOV R11, UR5 ;  /* 0x00000005000b7c02 */ /* 0x002fe20008000f00 */
[----:B------:R-:W-:Y:S05]  /*2f30*/  BRA.U !UP1, `(.L_x_58) ;  /* 0xfffffffd09e87547 */ /* 0x000fea000b83ffff */
.L_x_57:
[----:B------:R-:W1:Y:S01]  /*2f40*/  LDS R5, [UR4+0x10] ;  /* 0x00001004ff057984 */ /* 0x000e620008000800 */
[----:B------:R-:W-:Y:S01]  /*2f50*/  IMAD.U32 R3, RZ, RZ, UR37 ;  /* 0x00000025ff037e24 */ /* 0x000fe2000f8e00ff */
[----:B------:R-:W-:-:S03]  /*2f60*/  MOV R2, UR8 ;  /* 0x0000000800027c02 */ /* 0x000fc60008000f00 */
[----:B------:R-:W-:Y:S01]  /*2f70*/  VIADD R3, R3, 0x120 ;  /* 0x0000012003037836 */ /* 0x000fe20000000000 */
[----:B-1----:R-:W-:-:S04]  /*2f80*/  SHF.L.U32 R5, R5, 0x1f, RZ ;  /* 0x0000001f05057819 */ /* 0x002fc800000006ff */
[----:B------:R-:W1:Y:S02]  /*2f90*/  SYNCS.PHASECHK.TRANS64.TRYWAIT P0, [UR4+0x8], R5 ;  /* 0x00000805ff0075a7 */ /* 0x000e640008001104 */
[----:B-1----:R-:W-:Y:S05]  /*2fa0*/  @P0 BRA `(.L_x_59) ;  /* 0x0000000000080947 */ /* 0x002fea0003800000 */
[----:B------:R-:W1:Y:S02]  /*2fb0*/  SYNCS.PHASECHK.TRANS64.TRYWAIT P0, [UR4+0x8], R5 ;  /* 0x00000805ff0075a7 */ /* 0x000e640008001104 */
[----:B-1----:R-:W-:Y:S05]  /*2fc0*/  @!P0 BRA `(.L_x_60) ;  /* 0x0000005800dc8947 */ /* 0x002fea0003800000 */
.L_x_59:
[----:B-1----:R-:W-:Y:S01]  /*2fd0*/  HFMA2 R4, -RZ, RZ, 0, 5.9604644775390625e-08 ;  /* 0x00000001ff047431 */ /* 0x002fe200000001ff */
[----:B------:R-:W-:Y:S01]  /*2fe0*/  UPRMT UR5, UR8, 0x654, UR6 ;  /* 0x0000065408057896 */ /* 0x000fe20008000006 */
[----:B------:R-:W-:Y:S01]  /*2ff0*/  IMAD.MOV.U32 R6, RZ, RZ, 0xffff ;  /* 0x0000ffffff067424 */ /* 0x000fe200078e00ff */
[----:B------:R-:W-:Y:S01]  /*3000*/  PRMT R2, R2, 0x654, R3 ;  /* 0x0000065402027816 */ /* 0x000fe20000000003 */
[----:B------:R-:W-:Y:S02]  /*3010*/  IMAD.MOV.U32 R5, RZ, RZ, 0x4 ;  /* 0x00000004ff057424 */ /* 0x000fe400078e00ff */
[----:B------:R-:W-:Y:S01]  /*3020*/  IMAD.SHL.U32 R9, R11, 0x20, RZ ;  /* 0x000000200b097824 */ /* 0x000fe200078e00ff */
[----:B------:R-:W-:Y:S02]  /*3030*/  MOV R3, UR5 ;  /* 0x0000000500037c02 */ /* 0x000fe40008000f00 */
[-C--:B------:R-:W-:Y:S01]  /*3040*/  SHF.L.U32 R7, R6, R11.reuse, RZ ;  /* 0x0000000b06077219 */ /* 0x080fe200000006ff */
[----:B------:R1:W-:Y:S01]  /*3050*/  SYNCS.ARRIVE.TRANS64.RED RZ, [UR5], R5 ;  /* 0x00000005ffff79a7 */ /* 0x0003e20008000405 */
[----:B------:R-:W-:Y:S01]  /*3060*/  SHF.L.U32 R6, R4, R11, RZ ;  /* 0x0000000b04067219 */ /* 0x000fe200000006ff */
[----:B------:R1:W-:Y:S04]  /*3070*/  STS [UR37+0x120], R9 ;  /* 0x00012009ff007988 */ /* 0x0003e80008000825 */
[----:B------:R1:W-:Y:S04]  /*3080*/  STAS [R2.64], R11 ;  /* 0x0000000b02007dbd */ /* 0x0003e8000c0008ff */
[----:B------:R1:W-:Y:S04]  /*3090*/  ATOMS.OR RZ, [UR4+0x14], R7 ;  /* 0x00001407ffff798c */ /* 0x0003e8000b000004 */
[----:B------:R1:W-:Y:S04]  /*30a0*/  ATOMS.OR RZ, [UR4+0x18], R6 ;  /* 0x00001806ffff798c */ /* 0x0003e8000b000004 */
[----:B------:R1:W-:Y:S02]  /*30b0*/  ATOMS.XOR RZ, [UR4+0x10], R4 ;  /* 0x00001004ffff798c */ /* 0x0003e4000b800004 */
.L_x_56:
[----:B------:R-:W-:Y:S05]  /*30c0*/  BSYNC B0 ;  /* 0x0000000000007941 */ /* 0x000fea0003800000 */
.L_x_55:
[----:B------:R-:W-:Y:S05]  /*30d0*/  BRA.U UP0, `(.L_x_61) ;  /* 0x00000001006c7547 */ /* 0x000fea000b800000 */
[----:B------:R-:W-:-:S03]  /*30e0*/  UMOV UR5, 0xffffffff ;  /* 0xffffffff00057882 */ /* 0x000fc60000000000 */
[----:B------:R-:W-:Y:S05]  /*30f0*/  BRA.DIV UR5, `(.L_x_62) ;  /* 0x0000005a05a87947 */ /* 0x000fea000b800000 */
[----:B------:R-:W-:-:S13]  /*3100*/  ELECT P6, URZ, PT ;  /* 0x0000000000ff782f */ /* 0x000fda00038c0000 */
.L_x_160:
[----:B------:R-:W-:Y:S05]  /*3110*/  @!P6 BRA `(.L_x_61) ;  /* 0x00000000005ce947 */ /* 0x000fea0003800000 */
[----:B-1----:R-:W1:Y:S02]  /*3120*/  LDS R3, [UR4+0x10] ;  /* 0x00001004ff037984 */ /* 0x002e640008000800 */
[----:B-1----:R-:W-:-:S04]  /*3130*/  SHF.L.U32 R3, R3, 0x1f, RZ ;  /* 0x0000001f03037819 */ /* 0x002fc800000006ff */
[----:B------:R-:W1:Y:S02]  /*3140*/  SYNCS.PHASECHK.TRANS64.TRYWAIT P0, [UR4+0x8], R3 ;  /* 0x00000803ff0075a7 */ /* 0x000e640008001104 */
[----:B-1----:R-:W-:Y:S05]  /*3150*/  @P0 BRA `(.L_x_63) ;  /* 0x0000000000080947 */ /* 0x002fea0003800000 */
[----:B------:R-:W1:Y:S02]  /*3160*/  SYNCS.PHASECHK.TRANS64.TRYWAIT P0, [UR4+0x8], R3 ;  /* 0x00000803ff0075a7 */ /* 0x000e640008001104 */
[----:B-1----:R-:W-:Y:S05]  /*3170*/  @!P0 BRA `(.L_x_64) ;  /* 0x0000005800a88947 */ /* 0x002fea0003800000 */
.L_x_63:
[----:B------:R-:W2:Y:S01]  /*3180*/  LDS R5, [UR37+0x120] ;  /* 0x00012025ff057984 */ /* 0x000ea20008000800 */
[----:B-1----:R-:W-:Y:S02]  /*3190*/  HFMA2 R2, -RZ, RZ, 0, 5.9604644775390625e-08 ;  /* 0x00000001ff027431 */ /* 0x002fe400000001ff */
[----:B------:R-:W-:Y:S01]  /*31a0*/  IMAD.MOV.U32 R3, RZ, RZ, 0xffff ;  /* 0x0000ffffff037424 */ /* 0x000fe200078e00ff */
[----:B------:R-:W-:Y:S01]  /*31b0*/  UPRMT UR5, UR8, 0x654, UR6 ;  /* 0x0000065408057896 */ /* 0x000fe20008000006 */
[----:B--2---:R-:W-:-:S03]  /*31c0*/  IMAD.SHL.U32 R4, R5, 0x20, RZ ;  /* 0x0000002005047824 */ /* 0x004fc600078e00ff */
[-C--:B------:R-:W-:Y:S02]  /*31d0*/  SHF.L.U32 R3, R3, R5.reuse, RZ ;  /* 0x0000000503037219 */ /* 0x080fe400000006ff */
[----:B------:R-:W-:Y:S01]  /*31e0*/  SHF.L.U32 R5, R2, R5, RZ ;  /* 0x0000000502057219 */ /* 0x000fe200000006ff */
[----:B------:R2:W-:Y:S04]  /*31f0*/  STS [UR37+0x120], R4 ;  /* 0x00012004ff007988 */ /* 0x0005e80008000825 */
[----:B------:R2:W-:Y:S04]  /*3200*/  ATOMS.OR RZ, [UR4+0x14], R3 ;  /* 0x00001403ffff798c */ /* 0x0005e8000b000004 */
[----:B------:R2:W-:Y:S01]  /*3210*/  ATOMS.OR RZ, [UR4+0x18], R5 ;  /* 0x00001805ffff798c */ /* 0x0005e2000b000004 */
[----:B------:R-:W-:Y:S03]  /*3220*/  SYNCS.ARRIVE.TRANS64.RED.A1T0 RZ, [UR5], RZ ;  /* 0x000000ffffff79a7 */ /* 0x000fe60008100405 */
[----:B------:R2:W-:Y:S01]  /*3230*/  ATOMS.XOR RZ, [UR4+0x10], R2 ;  /* 0x00001002ffff798c */ /* 0x0005e2000b800004 */
[----:B------:R-:W-:Y:S05]  /*3240*/  BRA `(.L_x_61) ;  /* 0x0000000000107947 */ /* 0x000fea0003800000 */
.L_x_54:
[----:B------:R-:W-:-:S05]  /*3250*/  MOV R2, 0xffffffff ;  /* 0xffffffff00027802 */ /* 0x000fca0000000f00 */
[----:B------:R1:W-:Y:S02]  /*3260*/  STS [UR37+0x120], R2 ;  /* 0x00012002ff007988 */ /* 0x0003e40008000825 */
[----:B-1----:R-:W-:Y:S02]  /*3270*/  MOV R2, 0x3290 ;  /* 0x0000329000027802 */ /* 0x002fe40000000f00 */
[----:B-----5:R-:W-:Y:S05]  /*3280*/  CALL.REL.NOINC `($__internal_1_$__cuda_sm10x_tcgen05_guardrail_trap_phase_invalid_during_alloc) ;  /* 0x00000060007c7944 */ /* 0x020fea0003c00000 */
.L_x_61:
[----:B------:R-:W-:Y:S05]  /*3290*/  WARPSYNC.ALL ;  /* 0x0000000000007948 */ /* 0x000fea0003800000 */
[----:B------:R-:W3:Y:S01]  /*32a0*/  S2UR UR5, SR_CgaCtaId ;  /* 0x00000000000579c3 */ /* 0x000ee20000008800 */
[----:B------:R-:W-:Y:S01]  /*32b0*/  UMOV UR4, 0x400 ;  /* 0x0000040000047882 */ /* 0x000fe20000000000 */
[----:B------:R-:W-:-:S06]  /*32c0*/  NOP ;  /* 0x0000000000007918 */ /* 0x000fcc0000000000 */
[----:B------:R-:W-:Y:S06]  /*32d0*/  BAR.ARV 0x6, 0xa0 ;  /* 0x0182800000007b1d */ /* 0x000fec0000002000 */
[----:B------:R-:W4:Y:S01]  /*32e0*/  LDCU UR6, c[0x0][0x38c] ;  /* 0x00007180ff0677ac */ /* 0x000f220008000800 */
[----:B------:R-:W-:Y:S01]  /*32f0*/  LOP3.LUT R0, R0, 0xffff, RZ, 0xc0, !PT ;  /* 0x0000ffff00007812 */ /* 0x000fe200078ec0ff */
[----:B-1----:R-:W-:Y:S01]  /*3300*/  IMAD.MOV.U32 R9, RZ, RZ, 0x1 ;  /* 0x00000001ff097424 */ /* 0x002fe200078e00ff */
[----:B------:R-:W-:Y:S01]  /*3310*/  LOP3.LUT R8, R8, 0xffff, RZ, 0xc0, !PT ;  /* 0x0000ffff08087812 */ /* 0x000fe200078ec0ff */
[----:B------:R-:W-:Y:S01]  /*3320*/  UMOV UR18, URZ ;  /* 0x000000ff00127c82 */ /* 0x000fe20008000000 */
[----:B------:R-:W-:Y:S01]  /*3330*/  R2UR UR11, R0 ;  /* 0x00000000000b72ca */ /* 0x000fe200000e0000 */
[----:B------:R-:W-:Y:S01]  /*3340*/  UMOV UR17, URZ ;  /* 0x000000ff00117c82 */ /* 0x000fe20008000000 */
[----:B------:R-:W-:Y:S01]  /*3350*/  R2UR UR12, R8 ;  /* 0x00000000080c72ca */ /* 0x000fe200000e0000 */
[----:B------:R-:W-:Y:S01]  /*3360*/  IMAD.MOV.U32 R8, RZ, RZ, RZ ;  /* 0x000000ffff087224 */ /* 0x000fe200078e00ff */
[----:B------:R-:W-:Y:S01]  /*3370*/  UMOV UR16, URZ ;  /* 0x000000ff00107c82 */ /* 0x000fe20008000000 */
[----:B---3--:R-:W-:-:S02]  /*3380*/  ULEA UR5, UR5, UR4, 0x18 ;  /* 0x0000000405057291 */ /* 0x008fc4000f8ec0ff */
[----:B------:R-:W-:Y:S02]  /*3390*/  UISETP.NE.AND UP2, UPT, UR9, URZ, UPT ;  /* 0x000000ff0900728c */ /* 0x000fe4000bf45270 */
[----:B------:R-:W-:Y:S02]  /*33a0*/  UIADD3 UR13, UPT, UPT, UR5, 0x4300, URZ ;  /* 0x00004300050d7890 */ /* 0x000fe4000fffe0ff */
[----:B------:R-:W-:Y:S02]  /*33b0*/  UIADD3 UR20, UPT, UPT, UR5, 0x8300, URZ ;  /* 0x0000830005147890 */ /* 0x000fe4000fffe0ff */
[----:B----4-:R-:W-:Y:S01]  /*33c0*/  UIADD3 UR6, UPT, UPT, UR6, 0x3f, URZ ;  /* 0x0000003f06067890 */ /* 0x010fe2000fffe0ff */
[----:B--2---:R-:W1:Y:S01]  /*33d0*/  LDS R2, [UR5+0x120] ;  /* 0x00012005ff027984 */ /* 0x004e620008000800 */
[----:B------:R-:W-:Y:S02]  /*33e0*/  USHF.R.U32.HI UR13, URZ, 0x4, UR13 ;  /* 0x00000004ff0d7899 */ /* 0x000fe4000801160d */
[----:B------:R-:W-:-:S02]  /*33f0*/  USHF.R.S32.HI UR4, URZ, 0x1f, UR6 ;  /* 0x0000001fff047899 */ /* 0x000fc40008011406 */
[----:B------:R-:W-:Y:S02]  /*3400*/  USHF.R.U32.HI UR20, URZ, 0x4, UR20 ;  /* 0x00000004ff147899 */ /* 0x000fe40008011614 */
[----:B------:R-:W-:Y:S02]  /*3410*/  ULEA.HI UR4, UR4, UR6, URZ, 0x6 ;  /* 0x0000000604047291 */ /* 0x000fe4000f8f30ff */
[----:B------:R-:W-:Y:S02]  /*3420*/  ULOP3.LUT UR13, UR13, 0x3fff, URZ, 0xc0, !UPT ;  /* 0x00003fff0d0d7892 */ /* 0x000fe4000f8ec0ff */
[----:B------:R-:W-:Y:S01]  /*3430*/  USHF.R.S32.HI UR4, URZ, 0x6, UR4 ;  /* 0x00000006ff047899 */ /* 0x000fe20008011404 */
[----:B------:R-:W-:Y:S01]  /*3440*/  UMOV UR28, 0x0 ;  /* 0x00000000001c7882 */ /* 0x000fe20000000000 */
[----:B------:R-:W-:Y:S02]  /*3450*/  UMOV UR29, 0x8210010 ;  /* 0x08210010001d7882 */ /* 0x000fe40000000000 */
[----:B------:R-:W-:-:S02]  /*3460*/  UISETP.LT.AND UP0, UPT, UR4, 0x1, UPT ;  /* 0x000000010400788c */ /* 0x000fc4000bf01270 */
[----:B------:R-:W-:Y:S02]  /*3470*/  ULOP3.LUT UR20, UR20, 0x3fff, URZ, 0xc0, !UPT ;  /* 0x00003fff14147892 */ /* 0x000fe4000f8ec0ff */
[----:B------:R-:W-:Y:S02]  /*3480*/  ULOP3.LUT UR13, UR13, 0x10000, URZ, 0xfc, !UPT ;  /* 0x000100000d0d7892 */ /* 0x000fe4000f8efcff */
[----:B------:R-:W-:Y:S01]  /*3490*/  USEL UR19, UR4, 0x1, !UP0 ;  /* 0x0000000104137887 */ /* 0x000fe2000c000000 */
[----:B------:R-:W-:Y:S01]  /*34a0*/  UMOV UR26, 0x0 ;  /* 0x00000000001a7882 */ /* 0x000fe20000000000 */
[----:B------:R-:W-:Y:S01]  /*34b0*/  UMOV UR27, 0x8210010 ;  /* 0x08210010001b7882 */ /* 0x000fe20000000000 */
[----:B------:R-:W-:Y:S01]  /*34c0*/  UMOV UR24, 0x0 ;  /* 0x0000000000187882 */ /* 0x000fe20000000000 */
[----:B------:R-:W-:Y:S01]  /*34d0*/  UMOV UR25, 0x8210010 ;  /* 0x0821001000197882 */ /* 0x000fe20000000000 */
[----:B------:R-:W-:Y:S01]  /*34e0*/  UMOV UR22, 0x0 ;  /* 0x0000000000167882 */ /* 0x000fe20000000000 */
[----:B------:R-:W-:Y:S01]  /*34f0*/  UMOV UR23, 0x8210010 ;  /* 0x0821001000177882 */ /* 0x000fe20000000000 */
[----:B-1----:R-:W-:-:S02]  /*3500*/  R2UR UR21, R2 ;  /* 0x00000000021572ca */ /* 0x002fc400000e0000 */
[----:B------:R-:W-:-:S13]  /*3510*/  CS2R R2, SRZ ;  /* 0x0000000000027805 */ /* 0x000fda000001ff00 */
.L_x_72:
[C---:B------:R-:W-:Y:S02]  /*3520*/  LEA R0, R8.reuse, UR5, 0x3 ;  /* 0x0000000508007c11 */ /* 0x040fe4000f8e18ff */
[----:B------:R-:W-:Y:S02]  /*3530*/  SHF.L.U32 R5, R3, 0x1f, RZ ;  /* 0x0000001f03057819 */ /* 0x000fe400000006ff */
[----:B------:R-:W-:Y:S02]  /*3540*/  LEA R4, R8, UR5, 0x4 ;  /* 0x0000000508047c11 */ /* 0x000fe4000f8e20ff */
[----:B------:R-:W1:Y:S02]  /*3550*/  SYNCS.PHASECHK.TRANS64.TRYWAIT P0, [R0+URZ+0x70], R5 ;  /* 0x00007005000075a7 */ /* 0x000e6400080011ff */
[----:B-1-34-:R-:W-:Y:S05]  /*3560*/  @!P0 BRA `(.L_x_65) ;  /* 0x0000005400c48947 */ /* 0x01afea0003800000 */
.L_x_161:
[----:B-1----:R-:W1:Y:S01]  /*3570*/  LDS.128 R4, [R4+0x100] ;  /* 0x0001000004047984 */ /* 0x002e620000000c00 */
[----:B------:R-:W-:Y:S02]  /*3580*/  VIADD R0, R0, 0x80 ;  /* 0x0000008000007836 */ /* 0x000fe40000000000 */
[----:B------:R-:W-:Y:S01]  /*3590*/  VIADD R8, R8, 0x1 ;  /* 0x0000000108087836 */ /* 0x000fe20000000000 */
[----:B------:R-:W-:Y:S01]  /*35a0*/  @!PT LDS RZ, [RZ] ;  /* 0x00000000fffff984 */ /* 0x000fe20000000800 */
[----:B------:R-:W-:Y:S01]  /*35b0*/  @!PT LDS RZ, [RZ] ;  /* 0x00000000fffff984 */ /* 0x000fe20000000800 */
[----:B------:R-:W-:Y:S01]  /*35c0*/  @!PT LDS RZ, [RZ] ;  /* 0x00000000fffff984 */ /* 0x000fe20000000800 */
[----:B------:R-:W-:Y:S01]  /*35d0*/  @!PT LDS RZ, [RZ] ;  /* 0x00000000fffff984 */ /* 0x000fe20000000800 */
[----:B------:R2:W-:Y:S06]  /*35e0*/  MEMBAR.ALL.CTA ;  /* 0x0000000000007992 */ /* 0x0005ec0000008000 */
[----:B--2---:R-:W2:Y:S01]  /*35f0*/  FENCE.VIEW.ASYNC.S ;  /* 0x00000000000073c6 */ /* 0x004ea20000000000 */
[----:B------:R-:W-:-:S04]  /*3600*/  PRMT R0, RZ, 0x654, R0 ;  /* 0x00000654ff007816 */ /* 0x000fc80000000000 */
[----:B--2---:R2:W-:Y:S01]  /*3610*/  SYNCS.ARRIVE.TRANS64.RED.A1T0 RZ, [R0+URZ], RZ ;  /* 0x000000ff00ff79a7 */ /* 0x0045e200081004ff */
[----:B-1----:R-:W-:Y:S01]  /*3620*/  LOP3.LUT P1, RZ, R6, 0x1, RZ, 0xc0, !PT ;  /* 0x0000000106ff7812 */ /* 0x002fe2000782c0ff */
[----:B--2---:R-:W-:-:S12]  /*3630*/  BRA.U UP2, `(.L_x_66) ;  /* 0x0000000502087547 */ /* 0x004fd8000b800000 */
[----:B------:R-:W1:Y:S01]  /*3640*/  LDCU UR6, c[0x0][0x38c] ;  /* 0x00007180ff0677ac */ /* 0x000e620008000800 */
[----:B------:R-:W-:Y:S02]  /*3650*/  PLOP3.LUT P2, PT, PT, PT, PT, 0x80, 0x8 ;  /* 0x000000000008781c */ /* 0x000fe40003f4f070 */
[----:B------:R-:W-:Y:S01]  /*3660*/  SHF.L.U32 R5, R9, 0x1f, RZ ;  /* 0x0000001f09057819 */ /* 0x000fe200000006ff */
[----:B------:R-:W-:Y:S02]  /*3670*/  ULEA UR7, UR18, UR5, 0x3 ;  /* 0x0000000512077291 */ /* 0x000fe4000f8e18ff */
[----:B------:R-:W-:Y:S02]  /*3680*/  ULEA UR10, UR18, UR21, 0x6 ;  /* 0x00000015120a7291 */ /* 0x000fe4000f8e30ff */
[----:B-1----:R-:W-:-:S06]  /*3690*/  UISETP.GE.AND UP0, UPT, UR6, 0x1, UPT ;  /* 0x000000010600788c */ /* 0x002fcc000bf06270 */
[----:B------:R-:W-:-:S05]  /*36a0*/  PLOP3.LUT P0, PT, PT, PT, UP0, 0x80, 0x8 ;  /* 0x000000000008781c */ /* 0x000fca0003f0f008 */
[----:B------:R-:W-:-:S08]  /*36b0*/  @UP0 ULEA UR6, UR17, UR5, 0x3 ;  /* 0x0000000511060291 */ /* 0x000fd0000f8e18ff */
[----:B------:R-:W-:-:S04]  /*36c0*/  @P0 SHF.L.U32 R0, R2, 0x1f, RZ ;  /* 0x0000001f02000819 */ /* 0x000fc800000006ff */
[----:B------:R1:W2:Y:S01]  /*36d0*/  @P0 SYNCS.PHASECHK.TRANS64.TRYWAIT P2, [UR6], R0 ;  /* 0x00000000ff0005a7 */ /* 0x0002a20008041106 */
[----:B------:R-:W3:Y:S02]  /*36e0*/  SYNCS.PHASECHK.TRANS64.TRYWAIT P0, [UR7+0xb0], R5 ;  /* 0x0000b005ff0075a7 */ /* 0x000ee40008001107 */
[----:B-123--:R-:W-:Y:S05]  /*36f0*/  @!P0 BRA `(.L_x_67) ;  /* 0x0000005400748947 */ /* 0x00efea0003800000 */
.L_x_163:
[----:B------:R-:W-:Y:S01]  /*3700*/  UMOV UR15, UR16 ;  /* 0x00000010000f7c82 */ /* 0x000fe20008000000 */
[----:B------:R-:W-:Y:S05]  /*3710*/  BRA.U !UP0, `(.L_x_68) ;  /* 0x0000000108c07547 */ /* 0x000fea000b800000 */
[----:B------:R-:W-:Y:S02]  /*3720*/  UIADD3 UR15, UPT, UPT, UR19, UR16, URZ ;  /* 0x00000010130f7290 */ /* 0x000fe4000fffe0ff */
[----:B------:R-:W-:Y:S01]  /*3730*/  UPLOP3.LUT UP3, UPT, UPT, UPT, UPT, 0x40, 0x4 ;  /* 0x000000000004789c */ /* 0x000fe20003f6e870 */
[----:B------:R-:W-:Y:S01]  /*3740*/  UMOV UR14, UR4 ;  /* 0x00000004000e7c82 */ /* 0x000fe20008000000 */
[----:B------:R-:W-:-:S09]  /*3750*/  UMOV UR46, UR17 ;  /* 0x00000011002e7c82 */ /* 0x000fd20008000000 */
.L_x_71:
[----:B--2---:R-:W-:Y:S01]  /*3760*/  ULEA UR6, UR46, UR5, 0x3 ;  /* 0x000000052e067291 */ /* 0x004fe2000f8e18ff */
[----:B---3--:R-:W-:Y:S11]  /*3770*/  @P2 BRA `(.L_x_69) ;  /* 0x00000000000c2947 */ /* 0x008ff60003800000 */
[----:B-1----:R-:W-:Y:S04]  /*3780*/  SHF.L.U32 R5, R2, 0x1f, RZ ;  /* 0x0000001f02057819 */ /* 0x002fe800000006ff */
[----:B------:R-:W1:Y:S02]  /*3790*/  SYNCS.PHASECHK.TRANS64.TRYWAIT P0, [UR6], R5 ;  /* 0x00000005ff0075a7 */ /* 0x000e640008001106 */
[----:B-1----:R-:W-:Y:S05]  /*37a0*/  @!P0 BRA `(.L_x_70) ;  /* 0x0000005400608947 */ /* 0x002fea0003800000 */
.L_x_69:
[----:B------:R-:W-:Y:S01]  /*37b0*/  UISETP.NE.AND UP0, UPT, UR14, 0x1, UPT ;  /* 0x000000010e00788c */ /* 0x000fe2000bf05270 */
[----:B------:R-:W-:Y:S01]  /*37c0*/  PLOP3.LUT P2, PT, PT, PT, PT, 0x80, 0x8 ;  /* 0x000000000008781c */ /* 0x000fe20003f4f070 */
[----:B------:R-:W-:Y:S02]  /*37d0*/  UIADD3 UR17, UPT, UPT, UR46, 0x1, URZ ;  /* 0x000000012e117890 */ /* 0x000fe4000fffe0ff */
[----:B------:R-:W-:Y:S02]  /*37e0*/  ULEA UR32, UR46, UR20, 0x9 ;  /* 0x000000142e207291 */ /* 0x000fe4000f8e48ff */
[----:B------:R-:W-:Y:S01]  /*37f0*/  UISETP.NE.AND UP1, UPT, UR17, 0x2, UPT ;  /* 0x000000021100788c */ /* 0x000fe2000bf25270 */
[----:B------:R-:W-:Y:S01]  /*3800*/  PLOP3.LUT P0, PT, PT, PT, UP0, 0x80, 0x8 ;  /* 0x000000000008781c */ /* 0x000fe20003f0f008 */
[----:B------:R-:W-:Y:S02]  /*3810*/  UIADD3 UR44, UPT, UPT, UR32, 0x80, URZ ;  /* 0x00000080202c7890 */ /* 0x000fe4000fffe0ff */
[----:B------:R-:W-:Y:S02]  /*3820*/  USEL UR31, URZ, 0x1, UP1 ;  /* 0x00000001ff1f7887 */ /* 0x000fe40008800000 */
[----:B------:R-:W-:Y:S02]  /*3830*/  USEL UR17, UR17, URZ, UP1 ;  /* 0x000000ff11117287 */ /* 0x000fe40008800000 */
[----:B------:R-:W-:Y:S02]  /*3840*/  UIADD3 UR40, UPT, UPT, UR32, 0x100, URZ ;  /* 0x0000010020287890 */ /* 0x000fe4000fffe0ff */
[----:B------:R-:W-:Y:S01]  /*3850*/  @UP0 ULEA UR30, UR17, UR5, 0x3 ;  /* 0x00000005111e0291 */ /* 0x000fe2000f8e18ff */
[----:B------:R-:W-:Y:S01]  /*3860*/  LOP3.LUT R2, R2, UR31, RZ, 0x3c, !PT ;  /* 0x0000001f02027c12 */ /* 0x000fe2000f8e3cff */
[----:B------:R-:W-:Y:S02]  /*3870*/  UIADD3 UR36, UPT, UPT, UR32, 0x180, URZ ;  /* 0x0000018020247890 */ /* 0x000fe4000fffe0ff */
[----:B------:R-:W-:Y:S01]  /*3880*/  UIADD3 UR6, UPT, UPT, UR6, 0x10, URZ ;  /* 0x0000001006067890 */ /* 0x000fe2000fffe0ff */
[----:B-1----:R-:W-:Y:S01]  /*3890*/  @P0 SHF.L.U32 R0, R2, 0x1f, RZ ;  /* 0x0000001f02000819 */ /* 0x002fe200000006ff */
[----:B------:R-:W-:Y:S02]  /*38a0*/  UIADD3 UR16, UPT, UPT, UR16, 0x1, URZ ;  /* 0x0000000110107890 */ /* 0x000fe4000fffe0ff */
[----:B------:R-:W-:Y:S01]  /*38b0*/  UIADD3 UR14, UPT, UPT, UR14, -0x1, URZ ;  /* 0xffffffff0e0e7890 */ /* 0x000fe2000fffe0ff */
[----:B------:R2:W3:Y:S01]  /*38c0*/  @P0 SYNCS.PHASECHK.TRANS64.TRYWAIT P2, [UR30], R0 ;  /* 0x00000000ff0005a7 */ /* 0x0004e2000804111e */
[----:B------:R-:W-:Y:S02]  /*38d0*/  ULEA UR30, UR46, UR13, 0x9 ;  /* 0x0000000d2e1e7291 */ /* 0x000fe4000f8e48ff */
[----:B------:R-:W-:Y:S02]  /*38e0*/  UISETP.NE.AND UP0, UPT, UR16, UR15, UPT ;  /* 0x0000000f1000728c */ /* 0x000fe4000bf05270 */
[----:B------:R-:W-:Y:S02]  /*38f0*/  UIADD3 UR42, UPT, UPT, UR30, 0x2, URZ ;  /* 0x000000021e2a7890 */ /* 0x000fe4000fffe0ff */
[----:B------:R-:W-:Y:S02]  /*3900*/  UIADD3 UR38, UPT, UPT, UR30, 0x4, URZ ;  /* 0x000000041e267890 */ /* 0x000fe4000fffe0ff */
[----:B------:R-:W-:Y:S01]  /*3910*/  UIADD3 UR34, UPT, UPT, UR30, 0x6, URZ ;  /* 0x000000061e227890 */ /* 0x000fe2000fffe0ff */
[----:B------:R-:W-:Y:S01]  /*3920*/  UMOV UR33, 0x40004040 ;  /* 0x4000404000217882 */ /* 0x000fe20000000000 */
[----:B------:R-:W-:Y:S01]  /*3930*/  UMOV UR31, 0x40004040 ;  /* 0x40004040001f7882 */ /* 0x000fe20000000000 */
[----:B------:R-:W-:Y:S01]  /*3940*/  UMOV UR45, 0x40004040 ;  /* 0x40004040002d7882 */ /* 0x000fe20000000000 */
[----:B------:R2:W-:Y:S01]  /*3950*/  UTCHMMA.2CTA gdesc[UR30], gdesc[UR32], tmem[UR10], tmem[UR28], idesc[UR29], UP3 ;  /* 0x00ff1c201e0075ea */ /* 0x0005e20009a0000a */
[----:B------:R-:W-:Y:S01]  /*3960*/  UPLOP3.LUT UP3, UPT, UPT, UPT, UPT, 0x80, 0x8 ;  /* 0x000000000008789c */ /* 0x000fe20003f6f070 */
[----:B------:R-:W-:Y:S01]  /*3970*/  UMOV UR43, 0x40004040 ;  /* 0x40004040002b7882 */ /* 0x000fe20000000000 */
[----:B------:R-:W-:Y:S01]  /*3980*/  UMOV UR41, 0x40004040 ;  /* 0x4000404000297882 */ /* 0x000fe20000000000 */
[----:B------:R2:W-:Y:S01]  /*3990*/  UTCHMMA.2CTA gdesc[UR42], gdesc[UR44], tmem[UR10], tmem[UR26], idesc[UR27], UPT ;  /* 0x00ff1a2c2a0075ea */ /* 0x0005e2000ba0000a */
[----:B------:R-:W-:Y:S01]  /*39a0*/  UMOV UR39, 0x40004040 ;  /* 0x4000404000277882 */ /* 0x000fe20000000000 */
[----:B------:R-:W-:Y:S01]  /*39b0*/  UMOV UR37, 0x40004040 ;  /* 0x4000404000257882 */ /* 0x000fe20000000000 */
[----:B------:R-:W-:Y:S01]  /*39c0*/  UMOV UR35, 0x40004040 ;  /* 0x4000404000237882 */ /* 0x000fe20000000000 */
[----:B------:R2:W-:Y:S01]  /*39d0*/  UTCHMMA.2CTA gdesc[UR38], gdesc[UR40], tmem[UR10], tmem[UR24], idesc[UR25], UPT ;  /* 0x00ff1828260075ea */ /* 0x0005e2000ba0000a */
[----:B------:R2:W-:Y:S01]  /*39e0*/  UTCHMMA.2CTA gdesc[UR34], gdesc[UR36], tmem[UR10], tmem[UR22], idesc[UR23], UPT ;  /* 0x00ff1624220075ea */ /* 0x0005e2000ba0000a */
[----:B------:R2:W-:Y:S01]  /*39f0*/  UTCBAR.2CTA.MULTICAST [UR6], URZ, UR12 ;  /* 0x000000ff060073e9 */ /* 0x0005e2000820080c */
[----:B------:R-:W-:Y:S01]  /*3a00*/  UMOV UR46, UR17 ;  /* 0x00000011002e7c82 */ /* 0x000fe20008000000 */
[----:B------:R-:W-:Y:S05]  /*3a10*/  BRA.U UP0, `(.L_x_71) ;  /* 0xfffffffd00507547 */ /* 0x000fea000b83ffff */
.L_x_68:
[----:B------:R-:W-:Y:S01]  /*3a20*/  UIADD3 UR7, UPT, UPT, UR7, 0x90, URZ ;  /* 0x0000009007077890 */ /* 0x000fe2000fffe0ff */
[----:B------:R-:W-:-:S08]  /*3a30*/  UMOV UR16, UR15 ;  /* 0x0000000f00107c82 */ /* 0x000fd00008000000 */
[----:B------:R4:W-:Y:S01]  /*3a40*/  UTCBAR.2CTA.MULTICAST [UR7], URZ, UR11 ;  /* 0x000000ff070073e9 */ /* 0x0009e2000820080b */
[----:B------:R-:W-:Y:S02]  /*3a50*/  NOP ;  /* 0x0000000000007918 */ /* 0x000fe40000000000 */
.L_x_66:
[----:B------:R-:W-:Y:S01]  /*3a60*/  UIADD3 UR18, UPT, UPT, UR18, 0x1, URZ ;  /* 0x0000000112127890 */ /* 0x000fe2000fffe0ff */
[----:B------:R-:W-:-:S03]  /*3a70*/  ISETP.NE.AND P0, PT, R8, 0x2, PT ;  /* 0x000000020800780c */ /* 0x000fc60003f05270 */
[----:B------:R-:W-:Y:S01]  /*3a80*/  UISETP.NE.AND UP0, UPT, UR18, 0x4, UPT ;  /* 0x000000041200788c */ /* 0x000fe2000bf05270 */
[----:B-12---:R-:W-:Y:S02]  /*3a90*/  SEL R0, RZ, 0x1, P0 ;  /* 0x00000001ff007807 */ /* 0x006fe40000000000 */
[----:B------:R-:W-:Y:S01]  /*3aa0*/  SEL R8, R8, RZ, P0 ;  /* 0x000000ff08087207 */ /* 0x000fe20000000000 */
[----:B------:R-:W-:Y:S01]  /*3ab0*/  USEL UR6, URZ, 0x1, UP0 ;  /* 0x00000001ff067887 */ /* 0x000fe20008000000 */
[----:B------:R-:W-:Y:S01]  /*3ac0*/  LOP3.LUT R3, R3, R0, RZ, 0x3c, !PT ;  /* 0x0000000003037212 */ /* 0x000fe200078e3cff */
[----:B------:R-:W-:-:S04]  /*3ad0*/  USEL UR18, UR18, URZ, UP0 ;  /* 0x000000ff12127287 */ /* 0x000fc80008000000 */
[----:B------:R-:W-:Y:S01]  /*3ae0*/  LOP3.LUT R9, R9, UR6, RZ, 0x3c, !PT ;  /* 0x0000000609097c12 */ /* 0x000fe2000f8e3cff */
[----:B------:R-:W-:Y:S07]  /*3af0*/  @P1 BRA `(.L_x_72) ;  /* 0xfffffff800881947 */ /* 0x000fee000383ffff */
[----:B------:R-:W1:Y:S01]  /*3b00*/  S2UR UR4, SR_CgaCtaId ;  /* 0x00000000000479c3 */ /* 0x000e620000008800 */
[----:B------:R-:W-:Y:S01]  /*3b10*/  ELECT P0, URZ, PT ;  /* 0x0000000000ff782f */ /* 0x000fe20003800000 */
[----:B------:R-:W-:Y:S01]  /*3b20*/  HFMA2 R0, -RZ, RZ, 0, 5.9604644775390625e-08 ;  /* 0x00000001ff007431 */ /* 0x000fe200000001ff */
[----:B------:R-:W-:-:S05]  /*3b30*/  UMOV UR6, 0x40 ;  /* 0x0000004000067882 */ /* 0x000fca0000000000 */
[----:B------:R-:W-:Y:S01]  /*3b40*/  UVIRTCOUNT.DEALLOC.SMPOOL 0x80 ;  /* 0x000000800000784c */ /* 0x000fe20000000000 */
[----:B------:R-:W-:Y:S02]  /*3b50*/  UISETP.NE.AND UP0, UPT, UR9, URZ, UPT ;  /* 0x000000ff0900728c */ /* 0x000fe4000bf05270 */
[----:B-1----:R-:W-:-:S09]  /*3b60*/  ULEA UR4, UR4, UR6, 0x18 ;  /* 0x0000000604047291 */ /* 0x002fd2000f8ec0ff */
[----:B------:R1:W-:Y:S01]  /*3b70*/  @P0 STS.U8 [UR4+0x1c], R0 ;  /* 0x00001c00ff000988 */ /* 0x0003e20008000004 */
[----:B------:R-:W-:Y:S05]  /*3b80*/  BRA.U UP0, `(.L_x_73) ;  /* 0x0000000100a07547 */ /* 0x000fea000b800000 */
[----:B------:R-:W-:Y:S01]  /*3b90*/  UIADD3 UR6, UPT, UPT, UR5, 0xb0, URZ ;  /* 0x000000b005067890 */ /* 0x000fe2000fffe0ff */
[----:B------:R-:W-:-:S03]  /*3ba0*/  SHF.L.U32 R3, R9, 0x1f, RZ ;  /* 0x0000001f09037819 */ /* 0x000fc600000006ff */
[----:B----4-:R-:W-:-:S09]  /*3bb0*/  ULEA UR7, UR18, UR6, 0x3 ;  /* 0x0000000612077291 */ /* 0x010fd2000f8e18ff */
[----:B------:R-:W2:Y:S02]  /*3bc0*/  SYNCS.PHASECHK.TRANS64.TRYWAIT P0, [UR7], R3 ;  /* 0x00000003ff0075a7 */ /* 0x000ea40008001107 */
[----:B--2---:R-:W-:Y:S05]  /*3bd0*/  @!P0 BRA `(.L_x_74) ;  /* 0x00000050006c8947 */ /* 0x004fea0003800000 */
.L_x_166:
[----:B------:R-:W-:-:S04]  /*3be0*/  UIADD3 UR9, UPT, UPT, UR18, 0x1, URZ ;  /* 0x0000000112097890 */ /* 0x000fc8000fffe0ff */
[----:B------:R-:W-:-:S04]  /*3bf0*/  UISETP.NE.AND UP1, UPT, UR9, 0x4, UPT ;  /* 0x000000040900788c */ /* 0x000fc8000bf25270 */
[----:B------:R-:W-:Y:S02]  /*3c00*/  USEL UR10, URZ, 0x1, UP1 ;  /* 0x00000001ff0a7887 */ /* 0x000fe40008800000 */
[----:B------:R-:W-:-:S04]  /*3c10*/  USEL UR9, UR9, URZ, UP1 ;  /* 0x000000ff09097287 */ /* 0x000fc80008800000 */
[----:B------:R-:W-:Y:S01]  /*3c20*/  ULEA UR7, UR9, UR6, 0x3 ;  /* 0x0000000609077291 */ /* 0x000fe2000f8e18ff */
[----:B------:R-:W-:-:S04]  /*3c30*/  LOP3.LUT R2, R9, UR10, RZ, 0x3c, !PT ;  /* 0x0000000a09027c12 */ /* 0x000fc8000f8e3cff */
[----:B-1----:R-:W-:-:S04]  /*3c40*/  SHF.L.U32 R3, R2, 0x1f, RZ ;  /* 0x0000001f02037819 */ /* 0x002fc800000006ff */
[----:B------:R-:W1:Y:S02]  /*3c50*/  SYNCS.PHASECHK.TRANS64.TRYWAIT P0, [UR7], R3 ;  /* 0x00000003ff0075a7 */ /* 0x000e640008001107 */
[----:B-1----:R-:W-:Y:S05]  /*3c60*/  @!P0 BRA `(.L_x_75) ;  /* 0x0000005000608947 */ /* 0x002fea0003800000 */
.L_x_168:
        /* <DEDUP_REMOVED lines=9> */
.L_x_170:
[----:B------:R-:W-:-:S04]  /*3d00*/  UIADD3 UR9, UPT, UPT, UR9, 0x1, URZ ;  /* 0x0000000109097890 */ /* 0x000fc8000fffe0ff */
[----:B------:R-:W-:-:S04]  /*3d10*/  UISETP.NE.AND UP1, UPT, UR9, 0x4, UPT ;  /* 0x000000040900788c */ /* 0x000fc8000bf25270 */
[----:B------:R-:W-:Y:S02]  /*3d20*/  USEL UR7, URZ, 0x1, UP1 ;  /* 0x00000001ff077887 */ /* 0x000fe40008800000 */
[----:B------:R-:W-:-:S04]  /*3d30*/  USEL UR9, UR9, URZ, UP1 ;  /* 0x000000ff09097287 */ /* 0x000fc80008800000 */
[----:B------:R-:W-:Y:S01]  /*3d40*/  ULEA UR9, UR9, UR6, 0x3 ;  /* 0x0000000609097291 */ /* 0x000fe2000f8e18ff */
[----:B-1----:R-:W-:-:S04]  /*3d50*/  LOP3.LUT R3, R2, UR7, RZ, 0x3c, !PT ;  /* 0x0000000702037c12 */ /* 0x002fc8000f8e3cff */
[----:B------:R-:W-:Y:S01]  /*3d60*/  SHF.L.U32 R3, R3, 0x1f, RZ ;  /* 0x0000001f03037819 */ /* 0x000fe200000006ff */
[----:B------:R-:W-:-:S04]  /*3d70*/  IMAD.U32 R0, RZ, RZ, UR9 ;  /* 0x00000009ff007e24 */ /* 0x000fc8000f8e00ff */
[----:B------:R1:W2:Y:S03]  /*3d80*/  SYNCS.PHASECHK.TRANS64.TRYWAIT P0, [R0+URZ], R3 ;  /* 0x00000003000075a7 */ /* 0x0002a600080011ff */
[----:B--2---:R-:W-:Y:S05]  /*3d90*/  @!P0 NANOSLEEP.SYNCS 0x989680 ;  /* 0x009896800000895d */ /* 0x004fea0003900000 */
[----:B------:R-:W2:Y:S02]  /*3da0*/  @!P0 SYNCS.PHASECHK.TRANS64 P0, [R0+URZ], R3 ;  /* 0x00000003000085a7 */ /* 0x000ea400080010ff */
[----:B--2---:R-:W-:Y:S05]  /*3db0*/  @P0 BRA `(.L_x_77) ;  /* 0x0000000000200947 */ /* 0x004fea0003800000 */
.L_x_78:
[----:B--2---:R2:W4:Y:S02]  /*3dc0*/  SYNCS.PHASECHK.TRANS64.TRYWAIT P0, [R0+URZ], R3 ;  /* 0x00000003000075a7 */ /* 0x00452400080011ff */
[----:B----4-:R-:W-:Y:S05]  /*3dd0*/  @!P0 NANOSLEEP.SYNCS 0x989680 ;  /* 0x009896800000895d */ /* 0x010fea0003900000 */
[----:B------:R-:W4:Y:S02]  /*3de0*/  @!P0 SYNCS.PHASECHK.TRANS64 P0, [R0+URZ], R3 ;  /* 0x00000003000085a7 */ /* 0x000f2400080010ff */
[----:B----4-:R-:W-:Y:S05]  /*3df0*/  @!P0 BRA `(.L_x_78) ;  /* 0xfffffffc00f08947 */ /* 0x010fea000383ffff */
[----:B------:R-:W-:Y:S05]  /*3e00*/  BRA `(.L_x_77) ;  /* 0x00000000000c7947 */ /* 0x000fea0003800000 */
.L_x_73:
[----:B------:R-:W-:-:S04]  /*3e10*/  UIADD3 UR6, UPT, UPT, UR5, 0xf0, URZ ;  /* 0x000000f005067890 */ /* 0x000fc8000fffe0ff */
[----:B------:R-:W-:-:S09]  /*3e20*/  UPRMT UR6, UR8, 0x654, UR6 ;  /* 0x0000065408067896 */ /* 0x000fd20008000006 */
[----:B------:R-:W-:Y:S03]  /*3e30*/  SYNCS.ARRIVE.TRANS64.RED.A1T0 RZ, [UR6], RZ ;  /* 0x000000ffffff79a7 */ /* 0x000fe60008100406 */
.L_x_77:
[----:B-12---:R-:W-:Y:S01]  /*3e40*/  SHF.L.U32 R3, RZ, 0x1f, RZ ;  /* 0x0000001fff037819 */ /* 0x006fe200000006ff */
[----:B------:R-:W-:Y:S01]  /*3e50*/  UIADD3 UR6, UPT, UPT, UR5, 0xf0, URZ ;  /* 0x000000f005067890 */ /* 0x000fe2000fffe0ff */
[----:B------:R-:W-:Y:S02]  /*3e60*/  PLOP3.LUT P0, PT, PT, PT, UP0, 0x80, 0x8 ;  /* 0x000000000008781c */ /* 0x000fe40003f0f008 */
[----:B------:R-:W1:Y:S02]  /*3e70*/  SYNCS.PHASECHK.TRANS64.TRYWAIT P1, [UR5+0xf0], R3 ;  /* 0x0000f003ff0075a7 */ /* 0x000e640008021105 */
[----:B-1----:R-:W-:Y:S09]  /*3e80*/  @!P1 BRA `(.L_x_79) ;  /* 0x0000005000089947 */ /* 0x002ff20003800000 */
.L_x_172:
[----:B------:R-:W-:Y:S01]  /*3e90*/  @!UP0 UPRMT UR6, UR8, 0x654, UR6 ;  /* 0x0000065408068896 */ /* 0x000fe20008000006 */
[----:B------:R-:W-:Y:S02]  /*3ea0*/  UMOV UR5, 0x1 ;  /* 0x0000000100057882 */ /* 0x000fe40000000000 */
[----:B------:R-:W-:-:S06]  /*3eb0*/  UMOV UR8, 0xffff ;  /* 0x0000ffff00087882 */ /* 0x000fcc0000000000 */
[----:B------:R-:W-:Y:S01]  /*3ec0*/  @!P0 SYNCS.ARRIVE.TRANS64.RED.A1T0 RZ, [UR6], RZ ;  /* 0x000000ffffff89a7 */ /* 0x000fe20008100406 */
[----:B------:R-:W-:Y:S01]  /*3ed0*/  NOP ;  /* 0x0000000000007918 */ /* 0x000fe20000000000 */
[----:B-1----:R-:W1:Y:S01]  /*3ee0*/  LDS R0, [UR4+0x14] ;  /* 0x00001404ff007984 */ /* 0x002e620008000800 */
[----:B------:R-:W-:-:S04]  /*3ef0*/  ULOP3.LUT UR6, UR21, 0xffff, URZ, 0xc0, !UPT ;  /* 0x0000ffff15067892 */ /* 0x000fc8000f8ec0ff */
[----:B------:R-:W-:-:S04]  /*3f00*/  USHF.R.U32.HI UR6, URZ, 0x5, UR6 ;  /* 0x00000005ff067899 */ /* 0x000fc80008011606 */
[----:B------:R-:W-:Y:S02]  /*3f10*/  USHF.L.U32 UR8, UR8, UR6, URZ ;  /* 0x0000000608087299 */ /* 0x000fe400080006ff */
[----:B------:R-:W-:-:S04]  /*3f20*/  USHF.L.U32 UR5, UR5, UR6, URZ ;  /* 0x0000000605057299 */ /* 0x000fc800080006ff */
[----:B-1----:R-:W-:-:S04]  /*3f30*/  LOP3.LUT R0, R0, UR8, RZ, 0xc0, !PT ;  /* 0x0000000800007c12 */ /* 0x002fc8000f8ec0ff */
[----:B------:R-:W-:-:S13]  /*3f40*/  ISETP.NE.AND P0, PT, R0, UR8, PT ;  /* 0x0000000800007c0c */ /* 0x000fda000bf05270 */
[----:B------:R-:W-:Y:S05]  /*3f50*/  @P0 BRA `(.L_x_80) ;  /* 0x0000000000580947 */ /* 0x000fea0003800000 */
[----:B------:R-:W1:Y:S02]  /*3f60*/  LDS R0, [UR4+0x18] ;  /* 0x00001804ff007984 */ /* 0x000e640008000800 */
[----:B-1----:R-:W-:-:S04]  /*3f70*/  LOP3.LUT R0, R0, UR5, RZ, 0xc0, !PT ;  /* 0x0000000500007c12 */ /* 0x002fc8000f8ec0ff */
[----:B------:R-:W-:-:S13]  /*3f80*/  ISETP.NE.AND P0, PT, R0, UR5, PT ;  /* 0x0000000500007c0c */ /* 0x000fda000bf05270 */
[----:B------:R-:W-:Y:S05]  /*3f90*/  @P0 BRA `(.L_x_81) ;  /* 0x00000000003c0947 */ /* 0x000fea0003800000 */
[----:B------:R-:W1:Y:S01]  /*3fa0*/  S2R R2, SR_LANEID ;  /* 0x0000000000027919 */ /* 0x000e620000000000 */
[----:B------:R-:W-:Y:S01]  /*3fb0*/  ULOP3.LUT UR8, URZ, UR8, URZ, 0x33, !UPT ;  /* 0x00000008ff087292 */ /* 0x000fe2000f8e33ff */
[----:B------:R-:W-:Y:S01]  /*3fc0*/  LOP3.LUT R4, RZ, UR5, RZ, 0x33, !PT ;  /* 0x00000005ff047c12 */ /* 0x000fe2000f8e33ff */
[----:B----4-:R-:W-:Y:S02]  /*3fd0*/  VOTEU.ANY UR7, UPT, PT ;  /* 0x0000000000077886 */ /* 0x010fe400038e0100 */
[----:B------:R-:W-:Y:S01]  /*3fe0*/  UFLO.U32 UR7, UR7 ;  /* 0x00000007000772bd */ /* 0x000fe200080e0000 */
[----:B------:R-:W2:Y:S01]  /*3ff0*/  REDUX UR5, R4 ;  /* 0x00000000040573c4 */ /* 0x000ea20000000000 */
[----:B------:R-:W-:-:S06]  /*4000*/  IMAD.U32 R0, RZ, RZ, UR8 ;  /* 0x00000008ff007e24 */ /* 0x000fcc000f8e00ff */
[----:B------:R4:W-:Y:S01]  /*4010*/  UTCATOMSWS.AND URZ, UR8 ;  /* 0x0000000800ff79e3 */ /* 0x0009e20008000000 */
[----:B------:R-:W3:Y:S01]  /*4020*/  REDUX UR6, R0 ;  /* 0x00000000000673c4 */ /* 0x000ee20000000000 */
[----:B-1----:R-:W-:Y:S01]  /*4030*/  ISETP.EQ.U32.AND P0, PT, R2, UR7, PT ;  /* 0x0000000702007c0c */ /* 0x002fe2000bf02070 */
[----:B--2---:R-:W-:Y:S01]  /*4040*/  IMAD.U32 R2, RZ, RZ, UR5 ;  /* 0x00000005ff027e24 */ /* 0x004fe2000f8e00ff */
[----:B---3--:R-:W-:-:S11]  /*4050*/  MOV R3, UR6 ;  /* 0x0000000600037c02 */ /* 0x008fd60008000f00 */
[----:B------:R4:W-:Y:S04]  /*4060*/  @P0 ATOMS.AND RZ, [UR4+0x14], R3 ;  /* 0x00001403ffff098c */ /* 0x0009e8000a800004 */
[----:B------:R4:W-:Y:S01]  /*4070*/  @P0 ATOMS.AND RZ, [UR4+0x18], R2 ;  /* 0x00001802ffff098c */ /* 0x0009e2000a800004 */
[----:B------:R-:W-:Y:S05]  /*4080*/  BRA `(.L_x_82) ;  /* 0x0000000000147947 */ /* 0x000fea0003800000 */
.L_x_81:
[----:B------:R-:W-:Y:S02]  /*4090*/  MOV R2, 0x40b0 ;  /* 0x000040b000027802 */ /* 0x000fe40000000f00 */
[----:B---345:R-:W-:Y:S05]  /*40a0*/  CALL.REL.NOINC `($__internal_0_$__cuda_sm10x_tcgen05_guardrail_trap_col_being_dealloced_not_returned_by_alloc) ;  /* 0x0000005000e87944 */ /* 0x038fea0003c00000 */
[----:B------:R-:W-:Y:S05]  /*40b0*/  BRA `(.L_x_82) ;  /* 0x0000000000087947 */ /* 0x000fea0003800000 */
.L_x_80:
[----:B------:R-:W-:Y:S02]  /*40c0*/  MOV R2, 0x40e0 ;  /* 0x000040e000027802 */ /* 0x000fe40000000f00 */
[----:B---345:R-:W-:Y:S05]  /*40d0*/  CALL.REL.NOINC `($__internal_2_$__cuda_sm10x_tcgen05_guardrail_trap_unallocated_columns_being_dealloced) ;  /* 0x0000005000f47944 */ /* 0x038fea0003c00000 */
.L_x_82:
[----:B------:R-:W-:Y:S01]  /*40e0*/  NOP ;  /* 0x0000000000007918 */ /* 0x000fe20000000000 */
[----:B----4-:R-:W-:Y:S05]  /*40f0*/  EXIT ;  /* 0x000000000000794d */ /* 0x010fea0003800000 */
.L_x_53:
[----:B------:R-:W-:-:S09]  /*4100*/  UISETP.NE.OR UP5, UPT, UR10, 0x3, !UP5 ;  /* 0x000000030a00788c */ /* 0x000fd2000efa5670 */
[----:B------:R-:W-:Y:S05]  /*4110*/  BRA.U UP5, `(.L_x_83) ;  /* 0x0000001105787547 */ /* 0x000fea000b800000 */
[----:B------:R-:W1:Y:S01]  /*4120*/  LDC R0, c[0x0][0xb30] ;  /* 0x0002cc00ff007b82 */ /* 0x000e620000000800 */
[----:B------:R-:W2:Y:S01]  /*4130*/  LDCU.64 UR8, c[0x0][0x888] ;  /* 0x00011100ff0877ac */ /* 0x000ea20008000a00 */
[----:B------:R-:W-:Y:S02]  /*4140*/  HFMA2 R25, -RZ, RZ, 0, 0 ;  /* 0x00000000ff197431 */ /* 0x000fe400000001ff */
[----:B-----5:R-:W-:Y:S01]  /*4150*/  IMAD.MOV.U32 R32, RZ, RZ, 0x1 ;  /* 0x00000001ff207424 */ /* 0x020fe200078e00ff */
[----:B------:R-:W-:Y:S01]  /*4160*/  MOV R23, 0x1000 ;  /* 0x0000100000177802 */ /* 0x000fe20000000f00 */
[----:B------:R-:W3:Y:S01]  /*4170*/  LDCU.64 UR4, c[0x0][0x890] ;  /* 0x00011200ff0477ac */ /* 0x000ee20008000a00 */
[----:B------:R-:W-:Y:S01]  /*4180*/  IMAD.MOV.U32 R27, RZ, RZ, RZ ;  /* 0x000000ffff1b7224 */ /* 0x000fe200078e00ff */
[----:B------:R-:W4:Y:S01]  /*4190*/  LDC R19, c[0x0][0x370] ;  /* 0x0000dc00ff137b82 */ /* 0x000f220000000800 */
[----:B------:R-:W-:Y:S01]  /*41a0*/  UMOV UR7, 0x400 ;  /* 0x0000040000077882 */ /* 0x000fe20000000000 */
[----:B------:R-:W-:-:S02]  /*41b0*/  UPLOP3.LUT UP0, UPT, UPT, UPT, UPT, 0x40, 0x4 ;  /* 0x000000000004789c */ /* 0x000fc40003f0e870 */
[----:B------:R-:W-:-:S04]  /*41c0*/  ULEA UR7, UR37, UR7, 0x18 ;  /* 0x0000000725077291 */ /* 0x000fc8000f8ec0ff */
[----:B------:R-:W4:Y:S01]  /*41d0*/  LDC R2, c[0x0][0xb0c] ;  /* 0x0002c300ff027b82 */ /* 0x000f220000000800 */
[----:B------:R-:W-:Y:S02]  /*41e0*/  UIADD3 UR13, UPT, UPT, UR7, 0x38, URZ ;  /* 0x00000038070d7890 */ /* 0x000fe4000fffe0ff */
[----:B--2---:R-:W-:Y:S02]  /*41f0*/  UISETP.NE.U32.AND UP3, UPT, UR8, URZ, UPT ;  /* 0x000000ff0800728c */ /* 0x004fe4000bf65070 */
[----:B------:R-:W-:Y:S02]  /*4200*/  UIADD3 UR41, UPT, UPT, UR7, 0x20, URZ ;  /* 0x0000002007297890 */ /* 0x000fe4000fffe0ff */
[----:B---3--:R-:W-:Y:S01]  /*4210*/  UISETP.NE.U32.AND UP4, UPT, UR4, URZ, UPT ;  /* 0x000000ff0400728c */ /* 0x008fe2000bf85070 */
[----:B------:R-:W2:Y:S01]  /*4220*/  LDC R18, c[0x0][0xb20] ;  /* 0x0002c800ff127b82 */ /* 0x000ea20000000800 */
[----:B-1----:R-:W-:Y:S01]  /*4230*/  ISETP.NE.AND P1, PT, R0, 0x1, PT ;  /* 0x000000010000780c */ /* 0x002fe20003f25270 */
[----:B------:R-:W-:-:S02]  /*4240*/  UISETP.NE.AND.EX UP3, UPT, UR9, URZ, UPT, UP3 ;  /* 0x000000ff0900728c */ /* 0x000fc4000bf65330 */
[----:B------:R-:W-:Y:S02]  /*4250*/  UIADD3 UR33, UPT, UPT, UR7, 0x28, URZ ;  /* 0x0000002807217890 */ /* 0x000fe4000fffe0ff */
[----:B------:R-:W-:Y:S02]  /*4260*/  UIADD3 UR25, UPT, UPT, UR7, 0x30, URZ ;  /* 0x0000003007197890 */ /* 0x000fe4000fffe0ff */
[----:B------:R-:W1:Y:S01]  /*4270*/  LDC.64 R36, c[0x0][0x348] ;  /* 0x0000d200ff247b82 */ /* 0x000e620000000a00 */
[----:B------:R-:W-:Y:S02]  /*4280*/  UPRMT UR13, UR37, 0x654, UR13 ;  /* 0x00000654250d7896 */ /* 0x000fe4000800000d */
[----:B------:R-:W-:-:S05]  /*4290*/  UISETP.NE.AND.EX UP4, UPT, UR5, URZ, UPT, UP4 ;  /* 0x000000ff0500728c */ /* 0x000fca000bf85340 */
[----:B------:R-:W3:Y:S08]  /*42a0*/  LDC.64 R16, c[0x0][0xb10] ;  /* 0x0002c400ff107b82 */ /* 0x000ef00000000a00 */
[----:B------:R-:W1:Y:S08]  /*42b0*/  LDC.64 R6, c[0x0][0xb18] ;  /* 0x0002c600ff067b82 */ /* 0x000e700000000a00 */
[----:B------:R-:W1:Y:S08]  /*42c0*/  LDC.64 R4, c[0x0][0xb28] ;  /* 0x0002ca00ff047b82 */ /* 0x000e700000000a00 */
[----:B--2-4-:R-:W1:Y:S02]  /*42d0*/  LDC R22, c[0x0][0x374] ;  /* 0x0000dd00ff167b82 */ /* 0x014e640000000800 */
.L_x_94:
[----:B------:R-:W-:Y:S02]  /*42e0*/  LEA R0, R27, UR7, 0x3 ;  /* 0x000000071b007c11 */ /* 0x000fe4000f8e18ff */
[----:B------:R-:W-:Y:S02]  /*42f0*/  SHF.L.U32 R3, R25, 0x1f, RZ ;  /* 0x0000001f19037819 */ /* 0x000fe400000006ff */
[----:B------:R-:W-:Y:S02]  /*4300*/  LEA R28, R27, UR7, 0x4 ;  /* 0x000000071b1c7c11 */ /* 0x000fe4000f8e20ff */
[----:B--2---:R-:W2:Y:S02]  /*4310*/  SYNCS.PHASECHK.TRANS64.TRYWAIT P0, [R0+URZ+0x70], R3 ;  /* 0x00007003000075a7 */ /* 0x004ea400080011ff */
[----:B--2---:R-:W-:Y:S05]  /*4320*/  @!P0 BRA `(.L_x_84) ;  /* 0x0000004800f88947 */ /* 0x004fea0003800000 */
.L_x_173:
[----:B------:R-:W-:Y:S01]  /*4330*/  ISETP.GE.AND P0, PT, R26, 0x1, PT ;  /* 0x000000011a00780c */ /* 0x000fe20003f06270 */
[----:B------:R-:W4:Y:S01]  /*4340*/  LDS.128 R28, [R28+0x100] ;  /* 0x000100001c1c7984 */ /* 0x000f220000000c00 */
[----:B--2---:R-:W-:Y:S01]  /*4350*/  VIADD R0, R0, 0x80 ;  /* 0x0000008000007836 */ /* 0x004fe20000000000 */
[----:B------:R-:W-:Y:S01]  /*4360*/  @!PT LDS RZ, [RZ] ;  /* 0x00000000fffff984 */ /* 0x000fe20000000800 */
[----:B------:R-:W-:Y:S01]  /*4370*/  @!PT LDS RZ, [RZ] ;  /* 0x00000000fffff984 */ /* 0x000fe20000000800 */
[----:B------:R-:W-:Y:S01]  /*4380*/  @!PT LDS RZ, [RZ] ;  /* 0x00000000fffff984 */ /* 0x000fe20000000800 */
[----:B------:R-:W-:Y:S01]  /*4390*/  @!PT LDS RZ, [RZ] ;  /* 0x00000000fffff984 */ /* 0x000fe20000000800 */
[----:B------:R2:W-:Y:S06]  /*43a0*/  MEMBAR.ALL.CTA ;  /* 0x0000000000007992 */ /* 0x0005ec0000008000 */
[----:B--2---:R-:W2:Y:S01]  /*43b0*/  FENCE.VIEW.ASYNC.S ;  /* 0x00000000000073c6 */ /* 0x004ea20000000000 */
[----:B------:R-:W-:Y:S04]  /*43c0*/  PRMT R0, RZ, 0x654, R0 ;  /* 0x00000654ff007816 */ /* 0x000fe80000000000 */
[----:B--2---:R2:W-:Y:S01]  /*43d0*/  SYNCS.ARRIVE.TRANS64.RED.A1T0 RZ, [R0+URZ], RZ ;  /* 0x000000ff00ff79a7 */ /* 0x0045e200081004ff */
[----:B----4-:R-:W-:Y:S11]  /*43e0*/  LOP3.LUT P3, RZ, R30, 0x1, RZ, 0xc0, !PT ;  /* 0x000000011eff7812 */ /* 0x010ff6000786c0ff */
[----:B------:R-:W-:Y:S02]  /*43f0*/  @!UPT UIADD3 URZ, UPT, UPT, URZ, URZ, URZ ;  /* 0x000000fffffff290 */ /* 0x000fe4000fffe0ff */
[----:B------:R-:W-:Y:S02]  /*4400*/  @P3 MOV R13, R28 ;  /* 0x0000001c000d3202 */ /* 0x000fe40000000f00 */
[----:B------:R-:W-:Y:S01]  /*4410*/  @P3 LOP3.LUT R8, R29, 0xffff, RZ, 0xc0, !PT ;  /* 0x0000ffff1d083812 */ /* 0x000fe200078ec0ff */
[----:B--2---:R-:W-:Y:S06]  /*4420*/  @!P0 BRA `(.L_x_85) ;  /* 0x0000000000a48947 */ /* 0x004fec0003800000 */
[----:B-1----:R-:W-:Y:S01]  /*4430*/  IMAD.HI.U32 R33, R22, R7, RZ ;  /* 0x0000000716217227 */ /* 0x002fe200078e00ff */
[----:B------:R-:W-:Y:S02]  /*4440*/  ISETP.NE.AND P0, PT, R6, 0x1, PT ;  /* 0x000000010600780c */ /* 0x000fe40003f05270 */
[----:B------:R-:W-:Y:S01]  /*4450*/  ISETP.NE.AND P2, PT, R26, 0x1, PT ;  /* 0x000000011a00780c */ /* 0x000fe20003f45270 */
[----:B---3--:R-:W-:Y:S01]  /*4460*/  IMAD.HI.U32 R34, R19, R16, RZ ;  /* 0x0000001013227227 */ /* 0x008fe200078e00ff */
[----:B------:R-:W-:Y:S02]  /*4470*/  SHF.R.U32.HI R33, RZ, R18, R33 ;  /* 0x00000012ff217219 */ /* 0x000fe40000011621 */
[----:B------:R-:W-:Y:S01]  /*4480*/  ISETP.NE.AND P4, PT, R2, 0x1, PT ;  /* 0x000000010200780c */ /* 0x000fe20003f85270 */
[----:B------:R-:W-:Y:S01]  /*4490*/  IMAD.HI.U32 R38, R13, R16, RZ ;  /* 0x000000100d267227 */ /* 0x000fe200078e00ff */
[----:B------:R-:W-:Y:S02]  /*44a0*/  SHF.R.U32.HI R34, RZ, R17, R34 ;  /* 0x00000011ff227219 */ /* 0x000fe40000011622 */
[----:B------:R-:W-:Y:S01]  /*44b0*/  SEL R3, R22, R33, !P0 ;  /* 0x0000002116037207 */ /* 0x000fe20004000000 */
[C---:B------:R-:W-:Y:S01]  /*44c0*/  IMAD.HI.U32 R33, R8.reuse, R7, RZ ;  /* 0x0000000708217227 */ /* 0x040fe200078e00ff */
[----:B------:R-:W-:Y:S02]  /*44d0*/  SEL R11, R19, R34, !P4 ;  /* 0x00000022130b7207 */ /* 0x000fe40006000000 */
[----:B------:R-:W-:Y:S01]  /*44e0*/  SHF.R.U32.HI R38, RZ, R17, R38 ;  /* 0x00000011ff267219 */ /* 0x000fe20000011626 */
[----:B------:R-:W-:Y:S01]  /*44f0*/  IMAD.HI.U32 R40, R3, R4, RZ ;  /* 0x0000000403287227 */ /* 0x000fe200078e00ff */
[----:B------:R-:W-:Y:S03]  /*4500*/  SHF.R.U32.HI R33, RZ, R18, R33 ;  /* 0x00000012ff217219 */ /* 0x000fe60000011621 */
[----:B------:R-:W-:Y:S01]  /*4510*/  IMAD.HI.U32 R34, R11, R4, RZ ;  /* 0x000000040b227227 */ /* 0x000fe200078e00ff */
[----:B------:R-:W-:Y:S02]  /*4520*/  @P2 SHF.R.U32.HI R3, RZ, R5, R40 ;  /* 0x00000005ff032219 */ /* 0x000fe40000011628 */
[----:B------:R-:W-:Y:S02]  /*4530*/  SEL R9, R8, R33, !P0 ;  /* 0x0000002108097207 */ /* 0x000fe40004000000 */
[----:B------:R-:W-:Y:S01]  /*4540*/  @P2 SHF.R.U32.HI R11, RZ, R5, R34 ;  /* 0x00000005ff0b2219 */ /* 0x000fe20000011622 */
[C---:B------:R-:W-:Y:S01]  /*4550*/  IMAD R10, R26.reuse, R3, RZ ;  /* 0x000000031a0a7224 */ /* 0x040fe200078e02ff */
[----:B------:R-:W-:Y:S01]  /*4560*/  SEL R3, R13, R38, !P4 ;  /* 0x000000260d037207 */ /* 0x000fe20006000000 */
[C---:B------:R-:W-:Y:S03]  /*4570*/  IMAD.HI.U32 R14, R9.reuse, R4, RZ ;  /* 0x00000004090e7227 */ /* 0x040fe600078e00ff */
[----:B------:R-:W-:Y:S01]  /*4580*/  ISETP.GE.AND P0, PT, R9, R10, PT ;  /* 0x0000000a0900720c */ /* 0x000fe20003f06270 */
[C---:B------:R-:W-:Y:S01]  /*4590*/  IMAD R12, R26.reuse, R11, RZ ;  /* 0x0000000b1a0c7224 */ /* 0x040fe200078e02ff */
[-C--:B------:R-:W-:Y:S04]  /*45a0*/  SHF.R.U32.HI R14, RZ, R5.reuse, R14 ;  /* 0x00000005ff0e7219 */ /* 0x080fe8000001160e */
[----:B------:R-:W-:Y:S02]  /*45b0*/  ISETP.GE.OR P0, PT, R3, R12, P0 ;  /* 0x0000000c0300720c */ /* 0x000fe40000706670 */
[----:B------:R-:W-:Y:S05]  /*45c0*/  SEL R15, R9, R14, !P2 ;  /* 0x0000000e090f7207 */ /* 0x000fea0005000000 */
[----:B------:R-:W-:Y:S04]  /*45d0*/  IMAD.MOV R14, RZ, RZ, -R15 ;  /* 0x000000ffff0e7224 */ /* 0x000fe800078e0a0f */
[----:B------:R-:W-:Y:S02]  /*45e0*/  IMAD R14, R26, R14, R9 ;  /* 0x0000000e1a0e7224 */ /* 0x000fe400078e0209 */
[C---:B------:R-:W-:Y:S05]  /*45f0*/  @!P0 IMAD.HI.U32 R10, R3.reuse, R4, RZ ;  /* 0x00000004030a8227 */ /* 0x040fea00078e00ff */
[----:B------:R-:W-:Y:S04]  /*4600*/  @!P0 SHF.R.U32.HI R10, RZ, R5, R10 ;  /* 0x00000005ff0a8219 */ /* 0x000fe8000001160a */
[----:B------:R-:W-:Y:S01]  /*4610*/  @!P0 SEL R0, R3, R10, !P2 ;  /* 0x0000000a03008207 */ /* 0x000fe20005000000 */
[----:B------:R-:W-:Y:S03]  /*4620*/  IMAD.MOV R10, RZ, RZ, -R3 ;  /* 0x000000ffff0a7224 */ /* 0x000fe600078e0a03 */
[----:B------:R-:W-:Y:S01]  /*4630*/  @!P0 IADD3 R15, PT, PT, R15, -R0, RZ ;  /* 0x800000000f0f8210 */ /* 0x000fe20007ffe0ff */
[----:B------:R-:W-:Y:S01]  /*4640*/  @!P0 IMAD R0, R11, R14, R0 ;  /* 0x0000000e0b008224 */ /* 0x000fe200078e0200 */
[----:B------:R-:W-:Y:S01]  /*4650*/  IADD3 R11, PT, PT, -R9, RZ, RZ ;  /* 0x000000ff090b7210 */ /* 0x000fe20007ffe1ff */
[----:B------:R-:W-:Y:S02]  /*4660*/  IMAD R13, R2, R10, R13 ;  /* 0x0000000a020d7224 */ /* 0x000fe400078e020d */
[----:B------:R-:W-:Y:S02]  /*4670*/  @!P0 IMAD R9, R15, R26, R3 ;  /* 0x0000001a0f098224 */ /* 0x000fe400078e0203 */
[----:B------:R-:W-:Y:S02]  /*4680*/  @!P0 IMAD.MOV.U32 R3, RZ, RZ, R0 ;  /* 0x000000ffff038224 */ /* 0x000fe400078e0000 */
[----:B------:R-:W-:Y:S02]  /*4690*/  IMAD R8, R6, R11, R8 ;  /* 0x0000000b06087224 */ /* 0x000fe400078e0208 */
[----:B------:R-:W-:Y:S02]  /*46a0*/  IMAD R13, R3, R2, R13 ;  /* 0x00000002030d7224 */ /* 0x000fe400078e020d */
[----:B------:R-:W-:Y:S02]  /*46b0*/  IMAD R8, R9, R6, R8 ;  /* 0x0000000609087224 */ /* 0x000fe400078e0208 */
.L_x_85:
[----:B------:R-:W-:Y:S05]  /*46c0*/  BRA.U UP0, `(.L_x_86) ;  /* 0x0000000100107547 */ /* 0x000fea000b800000 */
[----:B------:R-:W-:Y:S04]  /*46d0*/  MOV R0, UR6 ;  /* 0x0000000600007c02 */ /* 0x000fe80008000f00 */
[----:B------:R-:W-:Y:S04]  /*46e0*/  SHF.L.U32 R3, R0, 0x1f, RZ ;  /* 0x0000001f00037819 */ /* 0x000fe800000006ff */
[----:B------:R-:W2:Y:S02]  /*46f0*/  SYNCS.PHASECHK.TRANS64.TRYWAIT P0, [UR7+0x68], R3 ;  /* 0x00006803ff0075a7 */ /* 0x000ea40008001107 */
[----:B--2---:R-:W-:Y:S05]  /*4700*/  @!P0 BRA `(.L_x_87) ;  /* 0x0000004800148947 */ /* 0x004fea0003800000 */
.L_x_86:
[----:B------:R-:W-:Y:S02]  /*4710*/  R2UR UR42, R20 ;  /* 0x00000000142a72ca */ /* 0x000fe400000e0000 */
[----:B------:R-:W-:Y:S02]  /*4720*/  R2UR UR43, R21 ;  /* 0x00000000152b72ca */ /* 0x000fe400000e0000 */
[----:B------:R-:W-:Y:S02]  /*4730*/  ISETP.NE.U32.AND P2, PT, RZ, UR4, PT ;  /* 0x00000004ff007c0c */ /* 0x000fe4000bf45070 */
[----:B------:R-:W-:Y:S02]  /*4740*/  SHF.L.U32 R12, R32, 0x1f, RZ ;  /* 0x0000001f200c7819 */ /* 0x000fe400000006ff */
[----:B------:R-:W-:Y:S05]  /*4750*/  ISETP.NE.AND.EX P2, PT, RZ, UR5, PT, P2 ;  /* 0x00000005ff007c0c */ /* 0x000fea000bf45320 */
[----:B------:R-:W-:Y:S02]  /*4760*/  USHF.L.U32 UR42, UR42, 0x7, URZ ;  /* 0x000000072a2a7899 */ /* 0x000fe400080006ff */
[----:B------:R-:W-:Y:S01]  /*4770*/  USHF.L.U32 UR43, UR43, 0x6, URZ ;  /* 0x000000062b2b7899 */ /* 0x000fe200080006ff */
[----:B------:R-:W-:Y:S11]  /*4780*/  BRA.U !UP4, `(.L_x_88) ;  /* 0x000000010c347547 */ /* 0x000ff6000b800000 */
[----:B------:R-:W-:Y:S01]  /*4790*/  UPLOP3.LUT UP1, UPT, UPT, UPT, UP3, 0x80, 0x8 ;  /* 0x000000000008789c */ /* 0x000fe20003f2f030 */
[----:B--2---:R-:W-:Y:S02]  /*47a0*/  HFMA2 R0, -RZ, RZ, 0, 5.9604644775390625e-08 ;  /* 0x00000001ff007431 */ /* 0x004fe400000001ff */
[----:B------:R-:W-:Y:S03]  /*47b0*/  IMAD.MOV.U32 R59, RZ, RZ, 0x1 ;  /* 0x00000001ff3b7424 */ /* 0x000fe600078e00ff */
[----:B------:R-:W-:Y:S05]  /*47c0*/  PLOP3.LUT P0, PT, PT, PT, UP1, 0x80, 0x8 ;  /* 0x000000000008781c */ /* 0x000fea0003f0f018 */
[----:B------:R-:W2:Y:S01]  /*47d0*/  @UP1 LDCU.64 UR10, c[0x0][0x888] ;  /* 0x00011100ff0a17ac */ /* 0x000ea20008000a00 */
[----:B------:R-:W-:Y:S07]  /*47e0*/  @UP1 UIMAD UR8, UR36, UR4, URZ ;  /* 0x00000004240812a4 */ /* 0x000fee000f8e02ff */
[----:B------:R-:W-:Y:S01]  /*47f0*/  @!P0 PRMT R59, R0, 0x7610, R59 ;  /* 0x00007610003b8816 */ /* 0x000fe2000000003b */
[----:B--2---:R-:W-:Y:S03]  /*4800*/  @UP1 UIMAD.WIDE UR10, UR8, 0x4, UR10 ;  /* 0x00000004080a18a5 */ /* 0x004fe6000f8e020a */
[----:B------:R-:W2:Y:S03]  /*4810*/  @!UP1 LDCU UR8, c[0x0][0x880] ;  /* 0x00011000ff0897ac */ /* 0x000ea60008000800 */
[----:B------:R-:W-:Y:S01]  /*4820*/  IMAD.U32 R10, RZ, RZ, UR10 ;  /* 0x0000000aff0a7e24 */ /* 0x000fe2000f8e00ff */
[----:B------:R-:W-:Y:S05]  /*4830*/  MOV R11, UR11 ;  /* 0x0000000b000b7c02 */ /* 0x000fea0008000f00 */
[----:B------:R4:W5:Y:S02]  /*4840*/  @P0 LDG.E R35, desc[UR46][R10.64] ;  /* 0x0000002e0a230981 */ /* 0x000964000c1e1900 */
[----:B--2-4-:R-:W-:Y:S07]  /*4850*/  @!P0 IMAD.U32 R35, RZ, RZ, UR8 ;  /* 0x00000008ff238e24 */ /* 0x014fee000f8e00ff */
.L_x_88:
[----:B-----5:R-:W-:Y:S01]  /*4860*/  @!P2 FSETP.EQ.AND P0, PT, R35, RZ, PT ;  /* 0x000000ff2300a20b */ /* 0x020fe20003f02000 */
[----:B------:R-:W-:Y:S01]  /*4870*/  @!UPT UIADD3 URZ, UPT, UPT, URZ, URZ, URZ ;  /* 0x000000fffffff290 */ /* 0x000fe2000fffe0ff */
[----:B------:R-:W-:Y:S11]  /*4880*/  @!P2 BRA `(.L_x_89) ;  /* 0x000000000014a947 */ /* 0x000ff60003800000 */
[----:B------:R-:W-:Y:S02]  /*4890*/  LOP3.LUT P2, RZ, R59, 0xff, RZ, 0xc0, !PT ;  /* 0x000000ff3bff7812 */ /* 0x000fe4000784c0ff */
[----:B------:R-:W-:Y:S04]  /*48a0*/  PLOP3.LUT P0, PT, PT, PT, UP1, 0x80, 0x8 ;  /* 0x000000000008781c */ /* 0x000fe80003f0f018 */
[----:B------:R-:W-:Y:S07]  /*48b0*/  PLOP3.LUT P0, PT, P0, PT, PT, 0x8, 0x80 ;  /* 0x000000000080781c */ /* 0x000fee000070e170 */
[----:B------:R-:W-:Y:S11]  /*48c0*/  @P2 FSETP.EQ.AND P0, PT, R35, RZ, PT ;  /* 0x000000ff2300220b */ /* 0x000ff60003f02000 */
[----:B------:R-:W-:Y:S02]  /*48d0*/  @!UPT UIADD3 URZ, UPT, UPT, URZ, URZ, URZ ;  /* 0x000000fffffff290 */ /* 0x000fe4000fffe0ff */
.L_x_89:
[----:B------:R-:W4:Y:S01]  /*48e0*/  SYNCS.PHASECHK.TRANS64.TRYWAIT P2, [UR7+0x40], R12 ;  /* 0x0000400cff0075a7 */ /* 0x000f220008041107 */
[----:B------:R-:W-:Y:S04]  /*48f0*/  ELECT P4, URZ, PT ;  /* 0x0000000000ff782f */ /* 0x000fe80003880000 */
[----:B------:R-:W-:Y:S11]  /*4900*/  PLOP3.LUT P4, PT, P0, P4, PT, 0xf2, 0x2f ;  /* 0x00000000002f781c */ /* 0x000ff60000789e72 */
[----:B------:R-:W-:Y:S02]  /*4910*/  @!UPT UIADD3 URZ, UPT, UPT, URZ, URZ, URZ ;  /* 0x000000fffffff290 */ /* 0x000fe4000fffe0ff */
[----:B-1----:R-:W-:Y:S05]  /*4920*/  @!P4 IADD3 R9, P0, PT, R36, 0x580, RZ ;  /* 0x000005802409c810 */ /* 0x002fea0007f1e0ff */
[----:B--2---:R-:W-:Y:S01]  /*4930*/  @!P4 IMAD.X R0, RZ, RZ, R37, P0 ;  /* 0x000000ffff00c224 */ /* 0x004fe200000e0625 */
[----:B----4-:R-:W-:Y:S07]  /*4940*/  @!P2 BRA `(.L_x_90) ;  /* 0x00000044009ca947 */ /* 0x010fee0003800000 */
.L_x_176:
[----:B------:R-:W-:Y:S01]  /*4950*/  @!P4 R2UR UR9, R9 ;  /* 0x000000000909c2ca */ /* 0x000fe200000e0000 */
[----:B------:R-:W-:Y:S01]  /*4960*/  VOTEU.ALL UP0, P4 ;  /* 0x0000000000ff7886 */ /* 0x000fe20002000000 */
[----:B------:R-:W-:Y:S01]  /*4970*/  @!P4 R2UR UR8, R0 ;  /* 0x000000000008c2ca */ /* 0x000fe200000e0000 */
[----:B------:R-:W-:Y:S01]  /*4980*/  VOTEU.ALL UP2, P4 ;  /* 0x0000000000ff7886 */ /* 0x000fe20002040000 */
[----:B------:R-:W-:Y:S01]  /*4990*/  UMOV UR16, 0x0 ;  /* 0x0000000000107882 */ /* 0x000fe20000000000 */
[----:B------:R-:W-:Y:S01]  /*49a0*/  UMOV UR17, 0x10000000 ;  /* 0x1000000000117882 */ /* 0x000fe20000000000 */
[----:B------:R-:W-:Y:S01]  /*49b0*/  @!UP0 UIADD3 UR40, UPT, UPT, UR7, 0x200, URZ ;  /* 0x0000020007288890 */ /* 0x000fe2000fffe0ff */
[----:B------:R-:W-:Y:S01]  /*49c0*/  @!P4 IMAD.MOV.U32 R0, RZ, RZ, 0x1000 ;  /* 0x00001000ff00c424 */ /* 0x000fe200078e00ff */
[----:B------:R-:W-:Y:S01]  /*49d0*/  UMOV UR44, UR36 ;  /* 0x00000024002c7c82 */ /* 0x000fe20008000000 */
[----:B------:R-:W-:Y:S01]  /*49e0*/  @!UP0 UIADD3 UR10, UPT, UPT, UR42, 0x40, URZ ;  /* 0x000000402a0a8890 */ /* 0x000fe2000fffe0ff */
[----:B------:R-:W-:Y:S01]  /*49f0*/  @!P4 IADD3 R9, P0, PT, R36, 0x580, RZ ;  /* 0x000005802409c810 */ /* 0x000fe20007f1e0ff */
[----:B------:R-:W-:Y:S01]  /*4a00*/  UMOV UR11, UR43 ;  /* 0x0000002b000b7c82 */ /* 0x000fe20008000000 */
[----:B------:R-:W-:Y:S01]  /*4a10*/  UMOV UR12, UR36 ;  /* 0x00000024000c7c82 */ /* 0x000fe20008000000 */
[----:B------:R-:W-:Y:S01]  /*4a20*/  IMAD.U32 R10, RZ, RZ, UR9 ;  /* 0x00000009ff0a7e24 */ /* 0x000fe2000f8e00ff */
[----:B------:R-:W-:Y:S01]  /*4a30*/  UMOV UR9, UR41 ;  /* 0x0000002900097c82 */ /* 0x000fe20008000000 */
[----:B------:R-:W-:Y:S01]  /*4a40*/  IMAD.U32 R11, RZ, RZ, UR8 ;  /* 0x00000008ff0b7e24 */ /* 0x000fe2000f8e00ff */
[----:B------:R-:W-:Y:S02]  /*4a50*/  @!UP0 UIADD3 UR8, UPT, UPT, UR7, 0xa00, URZ ;  /* 0x00000a0007088890 */ /* 0x000fe4000fffe0ff */
[----:B------:R-:W-:Y:S01]  /*4a60*/  @!P4 R2UR UR18, R10 ;  /* 0x000000000a12c2ca */ /* 0x000fe200000e0000 */
[----:B------:R-:W-:Y:S01]  /*4a70*/  VOTEU.ALL UP0, P4 ;  /* 0x0000000000ff7886 */ /* 0x000fe20002000000 */
[----:B------:R-:W-:Y:S01]  /*4a80*/  @!P4 R2UR UR19, R11 ;  /* 0x000000000b13c2ca */ /* 0x000fe200000e0000 */
[----:B------:R-:W-:Y:S11]  /*4a90*/  UPRMT UR14, UR37, 0x654, UR41 ;  /* 0x00000654250e7896 */ /* 0x000ff60008000029 */
[----:B------:R-:W-:Y:S01]  /*4aa0*/  @!UPT UIADD3 URZ, UPT, UPT, URZ, URZ, URZ ;  /* 0x000000fffffff290 */ /* 0x000fe2000fffe0ff */
[----:B------:R2:W-:Y:S01]  /*4ab0*/  @!UP2 UTMALDG.3D [UR40], [UR18], desc[UR16] ;  /* 0x000010281200a5b4 */ /* 0x0005e20008011000 */
[----:B------:R2:W-:Y:S01]  /*4ac0*/  @!UP0 UTMALDG.3D [UR8], [UR18], desc[UR16] ;  /* 0x00001008120085b4 */ /* 0x0005e20008011000 */
[----:B------:R4:W-:Y:S01]  /*4ad0*/  @!P4 SYNCS.ARRIVE.TRANS64.RED.A0TR RZ, [UR7+0x20], R0 ;  /* 0x00002000ffffc9a7 */ /* 0x0009e20008300407 */
[----:B------:R-:W-:Y:S01]  /*4ae0*/  SYNCS.ARRIVE.TRANS64.RED.A1T0 RZ, [UR14], RZ ;  /* 0x000000ffffff79a7 */ /* 0x000fe2000810040e */
[----:B----4-:R-:W-:Y:S01]  /*4af0*/  @!P4 IMAD.X R0, RZ, RZ, R37, P0 ;  /* 0x000000ffff00c224 */ /* 0x010fe200000e0625 */
[----:B------:R-:W4:Y:S02]  /*4b00*/  SYNCS.PHASECHK.TRANS64.TRYWAIT P2, [UR7+0x48], R12 ;  /* 0x0000480cff0075a7 */ /* 0x000f240008041107 */
[----:B--2-4-:R-:W-:Y:S05]  /*4b10*/  @!P2 BRA `(.L_x_91) ;  /* 0x000000440040a947 */ /* 0x014fea0003800000 */
.L_x_178:
        /* <DEDUP_REMOVED lines=8> */
[----:B------:R-:W-:Y:S01]  /*4ba0*/  @!UP0 UIADD3 UR32, UPT, UPT, UR7, 0x1200, URZ ;  /* 0x0000120007208890 */ /* 0x000fe2000fffe0ff */
[----:B------:R-:W-:Y:S01]  /*4bb0*/  @!P4 IADD3 R21, P0, PT, R36, 0x580, RZ ;  /* 0x000005802415c810 */ /* 0x000fe20007f1e0ff */
[----:B------:R-:W-:Y:S01]  /*4bc0*/  UMOV UR35, UR43 ;  /* 0x0000002b00237c82 */ /* 0x000fe20008000000 */
[----:B------:R-:W-:Y:S02]  /*4bd0*/  @!UP0 UIADD3 UR10, UPT, UPT, UR42, 0x50, URZ ;  /* 0x000000502a0a8890 */ /* 0x000fe4000fffe0ff */
[----:B------:R-:W-:Y:S01]  /*4be0*/  IMAD.U32 R10, RZ, RZ, UR9 ;  /* 0x00000009ff0a7e24 */ /* 0x000fe2000f8e00ff */
[----:B------:R-:W-:Y:S01]  /*4bf0*/  UMOV UR9, UR33 ;  /* 0x0000002100097c82 */ /* 0x000fe20008000000 */
[----:B------:R-:W-:Y:S01]  /*4c00*/  IMAD.U32 R11, RZ, RZ, UR8 ;  /* 0x00000008ff0b7e24 */ /* 0x000fe2000f8e00ff */
[----:B------:R-:W-:Y:S01]  /*4c10*/  @!UP0 UIADD3 UR8, UPT, UPT, UR7, 0x1a00, URZ ;  /* 0x00001a0007088890 */ /* 0x000fe2000fffe0ff */
[----:B------:R-:W-:Y:S01]  /*4c20*/  @!P4 IMAD.X R20, RZ, RZ, R37, P0 ;  /* 0x000000ffff14c224 */ /* 0x000fe200000e0625 */
[----:B------:R-:W-:Y:S01]  /*4c30*/  @!P4 R2UR UR18, R10 ;  /* 0x000000000a12c2ca */ /* 0x000fe200000e0000 */
[----:B------:R-:W-:Y:S01]  /*4c40*/  VOTEU.ALL UP0, P4 ;  /* 0x0000000000ff7886 */ /* 0x000fe20002000000 */
[----:B------:R-:W-:Y:S01]  /*4c50*/  @!P4 R2UR UR19, R11 ;  /* 0x000000000b13c2ca */ /* 0x000fe200000e0000 */
[----:B------:R-:W-:Y:S01]  /*4c60*/  UMOV UR11, UR43 ;  /* 0x0000002b000b7c82 */ /* 0x000fe20008000000 */
[----:B------:R-:W-:Y:S01]  /*4c70*/  UMOV UR12, UR36 ;  /* 0x00000024000c7c82 */ /* 0x000fe20008000000 */
[----:B------:R-:W-:Y:S10]  /*4c80*/  UPRMT UR14, UR37, 0x654, UR33 ;  /* 0x00000654250e7896 */ /* 0x000ff40008000021 */
[----:B------:R2:W-:Y:S01]  /*4c90*/  @!UP2 UTMALDG.3D [UR32], [UR18], desc[UR16] ;  /* 0x000010201200a5b4 */ /* 0x0005e20008011000 */
[----:B------:R2:W-:Y:S01]  /*4ca0*/  @!UP0 UTMALDG.3D [UR8], [UR18], desc[UR16] ;  /* 0x00001008120085b4 */ /* 0x0005e20008011000 */
[----:B------:R2:W-:Y:S01]  /*4cb0*/  @!P4 SYNCS.ARRIVE.TRANS64.RED.A0TR RZ, [UR7+0x28], R0 ;  /* 0x00002800ffffc9a7 */ /* 0x0005e20008300407 */
[----:B------:R-:W-:Y:S01]  /*4cc0*/  SYNCS.ARRIVE.TRANS64.RED.A1T0 RZ, [UR14], RZ ;  /* 0x000000ffffff79a7 */ /* 0x000fe2000810040e */
[----:B------:R-:W4:Y:S02]  /*4cd0*/  SYNCS.PHASECHK.TRANS64.TRYWAIT P2, [UR7+0x50], R12 ;  /* 0x0000500cff0075a7 */ /* 0x000f240008041107 */
[----:B--2-4-:R-:W-:Y:S05]  /*4ce0*/  @!P2 BRA `(.L_x_92) ;  /* 0x0000004000e4a947 */ /* 0x014fea0003800000 */
.L_x_180:
[----:B------:R-:W2:Y:S01]  /*4cf0*/  LDC.64 R14, c[0x0][0xb10] ;  /* 0x0002c400ff0e7b82 */ /* 0x000ea20000000a00 */
[----:B------:R-:W-:Y:S01]  /*4d00*/  @!P4 R2UR UR9, R21 ;  /* 0x000000001509c2ca */ /* 0x000fe200000e0000 */
[----:B------:R-:W-:Y:S01]  /*4d10*/  VOTEU.ALL UP0, P4 ;  /* 0x0000000000ff7886 */ /* 0x000fe20002000000 */
[----:B------:R-:W-:Y:S01]  /*4d20*/  @!P4 R2UR UR8, R20 ;  /* 0x000000001408c2ca */ /* 0x000fe200000e0000 */
[----:B------:R-:W-:Y:S01]  /*4d30*/  VOTEU.ALL UP2, P4 ;  /* 0x0000000000ff7886 */ /* 0x000fe20002040000 */
[----:B------:R-:W-:Y:S03]  /*4d40*/  UMOV UR16, 0x0 ;  /* 0x0000000000107882 */ /* 0x000fe60000000000 */
[----:B------:R-:W4:Y:S01]  /*4d50*/  LDC.64 R10, c[0x0][0xb18] ;  /* 0x0002c600ff0a7b82 */ /* 0x000f220000000a00 */
[----:B------:R-:W-:Y:S01]  /*4d60*/  @!UP0 UIADD3 UR26, UPT, UPT, UR42, 0x20, URZ ;  /* 0x000000202a1a8890 */ /* 0x000fe2000fffe0ff */
[----:B------:R-:W-:Y:S01]  /*4d70*/  @P3 SHF.R.U32.HI R24, RZ, 0x10, R29 ;  /* 0x00000010ff183819 */ /* 0x000fe2000001161d */
[----:B------:R-:W-:Y:S01]  /*4d80*/  @!UP0 UIADD3 UR24, UPT, UPT, UR7, 0x2200, URZ ;  /* 0x0000220007188890 */ /* 0x000fe2000fffe0ff */
[----:B------:R-:W-:Y:S01]  /*4d90*/  VIADD R27, R27, 0x1 ;  /* 0x000000011b1b7836 */ /* 0x000fe20000000000 */
[----:B------:R-:W-:Y:S03]  /*4da0*/  UMOV UR17, 0x10000000 ;  /* 0x1000000000117882 */ /* 0x000fe60000000000 */
[----:B------:R-:W5:Y:S01]  /*4db0*/  @!P1 LDC R0, c[0x0][0xb20] ;  /* 0x0002c800ff009b82 */ /* 0x000f620000000800 */
[----:B------:R-:W-:Y:S01]  /*4dc0*/  UMOV UR27, UR43 ;  /* 0x0000002b001b7c82 */ /* 0x000fe20008000000 */
[----:B------:R-:W-:Y:S01]  /*4dd0*/  IMAD.U32 R20, RZ, RZ, UR9 ;  /* 0x00000009ff147e24 */ /* 0x000fe2000f8e00ff */
[----:B------:R-:W-:Y:S05]  /*4de0*/  UMOV UR28, UR36 ;  /* 0x00000024001c7c82 */ /* 0x000fea0008000000 */
[----:B-1----:R-:W1:Y:S01]  /*4df0*/  @!P1 LDC R3, c[0x0][0xb0c] ;  /* 0x0002c300ff039b82 */ /* 0x002e620000000800 */
[----:B------:R-:W-:Y:S01]  /*4e00*/  IMAD.U32 R21, RZ, RZ, UR8 ;  /* 0x00000008ff157e24 */ /* 0x000fe2000f8e00ff */
[----:B------:R-:W-:Y:S01]  /*4e10*/  @!UP0 UIADD3 UR10, UPT, UPT, UR42, 0x60, URZ ;  /* 0x000000602a0a8890 */ /* 0x000fe2000fffe0ff */
[----:B------:R-:W-:Y:S01]  /*4e20*/  @!P4 R2UR UR18, R20 ;  /* 0x000000001412c2ca */ /* 0x000fe200000e0000 */
[----:B------:R-:W-:Y:S01]  /*4e30*/  @!UP0 UIADD3 UR8, UPT, UPT, UR7, 0x2a00, URZ ;  /* 0x00002a0007088890 */ /* 0x000fe2000fffe0ff */
[----:B------:R-:W-:Y:S01]  /*4e40*/  @!P4 IMAD.MOV.U32 R20, RZ, RZ, 0x1000 ;  /* 0x00001000ff14c424 */ /* 0x000fe200078e00ff */
[----:B------:R-:W-:Y:S01]  /*4e50*/  @!P4 R2UR UR19, R21 ;  /* 0x000000001513c2ca */ /* 0x000fe200000e0000 */
[----:B------:R-:W-:Y:S01]  /*4e60*/  VOTEU.ALL UP0, P4 ;  /* 0x0000000000ff7886 */ /* 0x000fe20002000000 */
[----:B------:R-:W-:Y:S01]  /*4e70*/  UMOV UR9, UR25 ;  /* 0x0000001900097c82 */ /* 0x000fe20008000000 */
[----:B------:R-:W-:Y:S01]  /*4e80*/  UMOV UR11, UR43 ;  /* 0x0000002b000b7c82 */ /* 0x000fe20008000000 */
[----:B------:R-:W-:Y:S01]  /*4e90*/  UMOV UR12, UR36 ;  /* 0x00000024000c7c82 */ /* 0x000fe20008000000 */
[----:B------:R-:W-:Y:S08]  /*4ea0*/  UPRMT UR14, UR37, 0x654, UR25 ;  /* 0x00000654250e7896 */ /* 0x000ff00008000019 */
[----:B------:R1:W-:Y:S02]  /*4eb0*/  @!UP2 UTMALDG.3D [UR24], [UR18], desc[UR16] ;  /* 0x000010181200a5b4 */ /* 0x0003e40008011000 */
[----:B-1----:R-:W-:Y:S01]  /*4ec0*/  @!P1 ISETP.NE.AND P2, PT, R3, 0x1, PT ;  /* 0x000000010300980c */ /* 0x002fe20003f45270 */
[C---:B--2---:R-:W-:Y:S01]  /*4ed0*/  @!P1 IMAD.HI.U32 R14, R13.reuse, R14, RZ ;  /* 0x0000000e0d0e9227 */ /* 0x044fe200078e00ff */
[----:B----4-:R-:W-:Y:S01]  /*4ee0*/  @!P1 ISETP.NE.AND P0, PT, R10, 0x1, PT ;  /* 0x000000010a00980c */ /* 0x010fe20003f05270 */
[----:B------:R1:W-:Y:S01]  /*4ef0*/  @!UP0 UTMALDG.3D [UR8], [UR18], desc[UR16] ;  /* 0x00001008120085b4 */ /* 0x0003e20008011000 */
[----:B------:R1:W-:Y:S01]  /*4f00*/  @!P4 SYNCS.ARRIVE.TRANS64.RED.A0TR RZ, [UR7+0x30], R20 ;  /* 0x00003014ffffc9a7 */ /* 0x0003e20008300407 */
[C---:B------:R-:W-:Y:S01]  /*4f10*/  @!P1 IMAD.HI.U32 R11, R8.reuse, R11, RZ ;  /* 0x0000000b080b9227 */ /* 0x040fe200078e00ff */
[----:B------:R-:W-:Y:S04]  /*4f20*/  @!P1 SHF.R.U32.HI R14, RZ, R15, R14 ;  /* 0x0000000fff0e9219 */ /* 0x000fe8000001160e */
[----:B-----5:R-:W-:Y:S02]  /*4f30*/  @!P1 SHF.R.U32.HI R9, RZ, R0, R11 ;  /* 0x00000000ff099219 */ /* 0x020fe4000001160b */
[----:B------:R-:W-:Y:S02]  /*4f40*/  @!P1 SEL R14, R13, R14, !P2 ;  /* 0x0000000e0d0e9207 */ /* 0x000fe40005000000 */
[----:B------:R-:W-:Y:S05]  /*4f50*/  @!P1 SEL R9, R8, R9, !P0 ;  /* 0x0000000908099207 */ /* 0x000fea0004000000 */
[----:B------:R-:W-:Y:S01]  /*4f60*/  @!P1 IMAD.IADD R0, R9, 0x1, -R14 ;  /* 0x0000000109009824 */ /* 0x000fe200078e0a0e */
[----:B------:R-:W-:Y:S01]  /*4f70*/  SYNCS.ARRIVE.TRANS64.RED.A1T0 RZ, [UR14], RZ ;  /* 0x000000ffffff79a7 */ /* 0x000fe2000810040e */
[----:B------:R-:W-:Y:S02]  /*4f80*/  @!P1 IMAD.IADD R9, R14, 0x1, -R9 ;  /* 0x000000010e099824 */ /* 0x000fe400078e0a09 */
[----:B------:R-:W-:Y:S02]  /*4f90*/  @!P1 IMAD R13, R0, R3, R13 ;  /* 0x00000003000d9224 */ /* 0x000fe400078e020d */
[----:B------:R-:W-:Y:S01]  /*4fa0*/  @!P1 IMAD R8, R9, R10, R8 ;  /* 0x0000000a09089224 */ /* 0x000fe200078e0208 */
[----:B------:R-:W2:Y:S02]  /*4fb0*/  SYNCS.PHASECHK.TRANS64.TRYWAIT P5, [UR7+0x58], R12 ;  /* 0x0000580cff0075a7 */ /* 0x000ea400080a1107 */
[----:B-12---:R-:W-:Y:S05]  /*4fc0*/  @!P5 BRA `(.L_x_93) ;  /* 0x000000400044d947 */ /* 0x006fea0003800000 */
.L_x_182:
[----:B-1----:R-:W-:Y:S01]  /*4fd0*/  @!P4 IADD3 R3, P0, PT, R36, 0x580, RZ ;  /* 0x000005802403c810 */ /* 0x002fe20007f1e0ff */
[----:B------:R-:W-:Y:S01]  /*4fe0*/  VOTEU.ALL UP0, P4 ;  /* 0x0000000000ff7886 */ /* 0x000fe20002000000 */
[----:B------:R-:W-:Y:S01]  /*4ff0*/  VOTEU.ALL UP2, P4 ;  /* 0x0000000000ff7886 */ /* 0x000fe20002040000 */
[----:B------:R-:W-:Y:S01]  /*5000*/  UMOV UR14, 0x0 ;  /* 0x00000000000e7882 */ /* 0x000fe20000000000 */
[----:B------:R-:W-:Y:S01]  /*5010*/  @!P4 R2UR UR9, R3 ;  /* 0x000000000309c2ca */ /* 0x000fe200000e0000 */
[----:B------:R-:W-:Y:S01]  /*5020*/  @!P4 IMAD.X R0, RZ, RZ, R37, P0 ;  /* 0x000000ffff00c224 */ /* 0x000fe200000e0625 */
[----:B------:R-:W-:Y:S01]  /*5030*/  @!UP0 UIADD3 UR17, UPT, UPT, UR7, 0x38, URZ ;  /* 0x0000003807118890 */ /* 0x000fe2000fffe0ff */
[----:B------:R-:W-:Y:S01]  /*5040*/  ISETP.NE.AND P0, PT, R27, 0x2, PT ;  /* 0x000000021b00780c */ /* 0x000fe20003f05270 */
[----:B------:R-:W-:Y:S01]  /*5050*/  @!UP0 UIADD3 UR18, UPT, UPT, UR42, 0x30, URZ ;  /* 0x000000302a128890 */ /* 0x000fe2000fffe0ff */
[----:B------:R-:W-:Y:S01]  /*5060*/  LOP3.LUT R32, R32, 0x1, RZ, 0x3c, !PT ;  /* 0x0000000120207812 */ /* 0x000fe200078e3cff */
[----:B------:R-:W-:Y:S01]  /*5070*/  @!UP0 UIADD3 UR16, UPT, UPT, UR7, 0x3200, URZ ;  /* 0x0000320007108890 */ /* 0x000fe2000fffe0ff */
[----:B------:R-:W-:Y:S01]  /*5080*/  @!P4 R2UR UR8, R0 ;  /* 0x000000000008c2ca */ /* 0x000fe200000e0000 */
[----:B------:R-:W-:Y:S01]  /*5090*/  UMOV UR15, 0x10000000 ;  /* 0x10000000000f7882 */ /* 0x000fe20000000000 */
[----:B------:R-:W-:Y:S01]  /*50a0*/  UMOV UR19, UR43 ;  /* 0x0000002b00137c82 */ /* 0x000fe20008000000 */
[----:B------:R-:W-:Y:S01]  /*50b0*/  UMOV UR20, UR36 ;  /* 0x0000002400147c82 */ /* 0x000fe20008000000 */
[----:B------:R-:W-:Y:S01]  /*50c0*/  @!UP0 UIADD3 UR10, UPT, UPT, UR42, 0x70, URZ ;  /* 0x000000702a0a8890 */ /* 0x000fe2000fffe0ff */
[----:B------:R-:W-:Y:S01]  /*50d0*/  SEL R0, RZ, 0x1, P0 ;  /* 0x00000001ff007807 */ /* 0x000fe20000000000 */
[----:B------:R-:W-:Y:S01]  /*50e0*/  IMAD.U32 R10, RZ, RZ, UR9 ;  /* 0x00000009ff0a7e24 */ /* 0x000fe2000f8e00ff */
[----:B------:R-:W-:Y:S01]  /*50f0*/  UMOV UR11, UR43 ;  /* 0x0000002b000b7c82 */ /* 0x000fe20008000000 */
[----:B------:R-:W-:Y:S01]  /*5100*/  UMOV UR12, UR36 ;  /* 0x00000024000c7c82 */ /* 0x000fe20008000000 */
[----:B------:R-:W-:Y:S01]  /*5110*/  UMOV UR9, UR17 ;  /* 0x0000001100097c82 */ /* 0x000fe20008000000 */
[----:B------:R-:W-:Y:S01]  /*5120*/  @P3 R2UR UR36, R24 ;  /* 0x00000000182432ca */ /* 0x000fe200000e0000 */
[----:B------:R-:W-:Y:S01]  /*5130*/  IMAD.IADD R20, R8, 0x1, R58 ;  /* 0x0000000108147824 */ /* 0x000fe200078e023a */
[----:B------:R-:W-:Y:S01]  /*5140*/  @!P4 R2UR UR22, R10 ;  /* 0x000000000a16c2ca */ /* 0x000fe200000e0000 */
[----:B------:R-:W-:Y:S01]  /*5150*/  IMAD.U32 R11, RZ, RZ, UR8 ;  /* 0x00000008ff0b7e24 */ /* 0x000fe2000f8e00ff */
[----:B------:R-:W-:Y:S01]  /*5160*/  @!UP0 UIADD3 UR8, UPT, UPT, UR7, 0x3a00, URZ ;  /* 0x00003a0007088890 */ /* 0x000fe2000fffe0ff */
[----:B------:R-:W-:Y:S01]  /*5170*/  LOP3.LUT R25, R25, R0, RZ, 0x3c, !PT ;  /* 0x0000000019197212 */ /* 0x000fe200078e3cff */
[----:B------:R-:W-:Y:S01]  /*5180*/  VOTEU.ALL UP0, P4 ;  /* 0x0000000000ff7886 */ /* 0x000fe20002000000 */
[----:B------:R-:W-:Y:S01]  /*5190*/  IMAD.IADD R21, R13, 0x1, R60 ;  /* 0x000000010d157824 */ /* 0x000fe200078e023c */
[----:B------:R-:W-:Y:S02]  /*51a0*/  @!P4 R2UR UR23, R11 ;  /* 0x000000000b17c2ca */ /* 0x000fe400000e0000 */
[----:B------:R-:W-:Y:S11]  /*51b0*/  SEL R27, R27, RZ, P0 ;  /* 0x000000ff1b1b7207 */ /* 0x000ff60000000000 */
[----:B------:R2:W-:Y:S01]  /*51c0*/  @!UP2 UTMALDG.3D [UR16], [UR22], desc[UR14] ;  /* 0x00000e101600a5b4 */ /* 0x0005e20008011000 */
[----:B------:R2:W-:Y:S01]  /*51d0*/  @!UP0 UTMALDG.3D [UR8], [UR22], desc[UR14] ;  /* 0x00000e08160085b4 */ /* 0x0005e20008011000 */
[----:B------:R2:W-:Y:S01]  /*51e0*/  @!P4 SYNCS.ARRIVE.TRANS64.RED.A0TR RZ, [UR7+0x38], R23 ;  /* 0x00003817ffffc9a7 */ /* 0x0005e20008300407 */
[----:B------:R-:W-:Y:S01]  /*51f0*/  UPLOP3.LUT UP0, UPT, UPT, UPT, UPT, 0x80, 0x8 ;  /* 0x000000000008789c */ /* 0x000fe20003f0f070 */
[----:B------:R-:W-:Y:S01]  /*5200*/  SYNCS.ARRIVE.TRANS64.RED.A1T0 RZ, [UR13], RZ ;  /* 0x000000ffffff79a7 */ /* 0x000fe2000810040d */
[----:B------:R-:W-:Y:S09]  /*5210*/  @P3 BRA `(.L_x_94) ;  /* 0xfffffff000303947 */ /* 0x000ff2000383ffff */
[----:B------:R-:W-:-:S04]  /*5220*/  SHF.L.U32 R3, R32, 0x1f, RZ ;  /* 0x0000001f20037819 */ /* 0x000fc800000006ff */
[----:B------:R-:W1:Y:S02]  /*5230*/  SYNCS.PHASECHK.TRANS64.TRYWAIT P0, [UR7+0x40], R3 ;  /* 0x00004003ff0075a7 */ /* 0x000e640008001107 */
[----:B-1----:R-:W-:Y:S05]  /*5240*/  @!P0 BRA `(.L_x_95) ;  /* 0x0000003c00bc8947 */ /* 0x002fea0003800000 */
.L_x_184:
[----:B------:R-:W4:Y:S02]  /*5250*/  SYNCS.PHASECHK.TRANS64.TRYWAIT P0, [UR7+0x48], R3 ;  /* 0x00004803ff0075a7 */ /* 0x000f240008001107 */
[----:B----4-:R-:W-:Y:S05]  /*5260*/  @!P0 BRA `(.L_x_96) ;  /* 0x0000003c00cc8947 */ /* 0x010fea0003800000 */
.L_x_186:
[----:B------:R-:W4:Y:S02]  /*5270*/  SYNCS.PHASECHK.TRANS64.TRYWAIT P0, [UR7+0x50], R3 ;  /* 0x00005003ff0075a7 */ /* 0x000f240008001107 */
[----:B----4-:R-:W-:Y:S05]  /*5280*/  @!P0 BRA `(.L_x_97) ;  /* 0x0000003c00dc8947 */ /* 0x010fea0003800000 */
.L_x_188:
[----:B-1----:R-:W-:-:S07]  /*5290*/  MOV R0, UR7 ;  /* 0x0000000700007c02 */ /* 0x002fce0008000f00 */
.L_x_98:
[----:B-1----:R-:W-:-:S04]  /*52a0*/  SHF.L.U32 R3, R32, 0x1f, RZ ;  /* 0x0000001f20037819 */ /* 0x002fc800000006ff */
[----:B------:R1:W4:Y:S03]  /*52b0*/  SYNCS.PHASECHK.TRANS64.TRYWAIT P0, [R0+URZ+0x58], R3 ;  /* 0x00005803000075a7 */ /* 0x00032600080011ff */
[----:B----4-:R-:W-:Y:S05]  /*52c0*/  @!P0 NANOSLEEP.SYNCS 0x989680 ;  /* 0x009896800000895d */ /* 0x010fea0003900000 */
[----:B------:R-:W4:Y:S02]  /*52d0*/  @!P0 SYNCS.PHASECHK.TRANS64 P0, [R0+URZ+0x58], R3 ;  /* 0x00005803000085a7 */ /* 0x000f2400080010ff */
[----:B--2-4-:R-:W-:Y:S05]  /*52e0*/  @P0 EXIT ;  /* 0x000000000000094d */ /* 0x014fea0003800000 */
[----:B------:R-:W-:Y:S05]  /*52f0*/  BRA `(.L_x_98) ;  /* 0xfffffffc00e87947 */ /* 0x000fea000383ffff */
.L_x_83:
[----:B------:R-:W-:-:S06]  /*5300*/  UISETP.GE.AND UP0, UPT, UR10, 0x4, UPT ;  /* 0x000000040a00788c */ /* 0x000fcc000bf06270 */
[----:B------:R-:W-:-:S13]  /*5310*/  PLOP3.LUT P0, PT, PT, PT, UP0, 0x80, 0x8 ;  /* 0x000000000008781c */ /* 0x000fda0003f0f008 */
[----:B------:R-:W-:Y:S05]  /*5320*/  @!P0 EXIT ;  /* 0x000000000000894d */ /* 0x000fea0003800000 */
[----:B------:R-:W-:Y:S01]  /*5330*/  BAR.SYNC.DEFER_BLOCKING 0x6, 0xa0 ;  /* 0x0182800000007b1d */ /* 0x000fe20000010000 */
[----:B------:R-:W-:Y:S02]  /*5340*/  IMAD.SHL.U32 R4, R66, 0x200000, RZ ;  /* 0x0020000042047824 */ /* 0x000fe400078e00ff */
[----:B------:R-:W-:Y:S02]  /*5350*/  HFMA2 R71, -RZ, RZ, 0, 5.9604644775390625e-08 ;  /* 0x00000001ff477431 */ /* 0x000fe400000001ff */
[C---:B------:R-:W-:Y:S01]  /*5360*/  IMAD.SHL.U32 R65, R72.reuse, 0x10, RZ ;  /* 0x0000001048417824 */ /* 0x040fe200078e00ff */
[----:B------:R-:W-:Y:S01]  /*5370*/  MOV R69, RZ ;  /* 0x000000ff00457202 */ /* 0x000fe20000000f00 */
[----:B------:R-:W-:Y:S01]  /*5380*/  IMAD.U32 R33, R72, 0x10000, RZ ;  /* 0x0001000048217824 */ /* 0x000fe200078e00ff */
[----:B------:R-:W-:Y:S01]  /*5390*/  UMOV UR48, 0x400 ;  /* 0x0000040000307882 */ /* 0x000fe20000000000 */
[----:B------:R-:W1:Y:S01]  /*53a0*/  LDC R63, c[0x0][0x370] ;  /* 0x0000dc00ff3f7b82 */ /* 0x000e620000000800 */
[----:B------:R-:W-:Y:S01]  /*53b0*/  ULEA UR48, UR37, UR48, 0x18 ;  /* 0x0000003025307291 */ /* 0x000fe2000f8ec0ff */
[----:B------:R-:W-:Y:S01]  /*53c0*/  LOP3.LUT R4, R4, 0x200000, RZ, 0xc0, !PT ;  /* 0x0020000004047812 */ /* 0x000fe200078ec0ff */
[----:B------:R-:W-:Y:S01]  /*53d0*/  IMAD.SHL.U32 R64, R72, 0x2, RZ ;  /* 0x0000000248407824 */ /* 0x000fe200078e00ff */
[C---:B------:R-:W-:Y:S01]  /*53e0*/  LOP3.LUT R5, R65.reuse, 0x40, RZ, 0xc0, !PT ;  /* 0x0000004041057812 */ /* 0x040fe200078ec0ff */
[----:B------:R-:W-:Y:S01]  /*53f0*/  IMAD.SHL.U32 R3, R66, 0x200, RZ ;  /* 0x0000020042037824 */ /* 0x000fe200078e00ff */
[----:B------:R-:W-:Y:S01]  /*5400*/  LOP3.LUT R2, R65, 0x5b0, RZ, 0xc0, !PT ;  /* 0x000005b041027812 */ /* 0x000fe200078ec0ff */
[----:B------:R-:W-:Y:S01]  /*5410*/  UIADD3 UR4, UPT, UPT, UR48, 0x200, URZ ;  /* 0x0000020030047890 */ /* 0x000fe2000fffe0ff */
[----:B------:R-:W2:Y:S01]  /*5420*/  LDC R28, c[0x0][0xb0c] ;  /* 0x0002c300ff1c7b82 */ /* 0x000ea20000000800 */
[----:B------:R-:W-:Y:S01]  /*5430*/  LOP3.LUT R33, R4, 0x400000, R33, 0xf8, !PT ;  /* 0x0040000004217812 */ /* 0x000fe200078ef821 */
[----:B------:R-:W-:Y:S01]  /*5440*/  IMAD.MOV.U32 R30, RZ, RZ, RZ ;  /* 0x000000ffff1e7224 */ /* 0x000fe200078e00ff */
[----:B------:R-:W-:Y:S01]  /*5450*/  LOP3.LUT R64, R5, 0x8, R64, 0xf8, !PT ;  /* 0x0000000805407812 */ /* 0x000fe200078ef840 */
[----:B------:R-:W-:Y:S01]  /*5460*/  IMAD.MOV.U32 R70, RZ, RZ, RZ ;  /* 0x000000ffff467224 */ /* 0x000fe200078e00ff */
[----:B------:R-:W-:Y:S01]  /*5470*/  LOP3.LUT R3, R2, 0x200, R3, 0xf8, !PT ;  /* 0x0000020002037812 */ /* 0x000fe200078ef803 */
[----:B------:R-:W-:Y:S01]  /*5480*/  IMAD.MOV.U32 R76, RZ, RZ, RZ ;  /* 0x000000ffff4c7224 */ /* 0x000fe200078e00ff */
[----:B------:R-:W-:Y:S01]  /*5490*/  LOP3.LUT P0, RZ, R65, 0x40, RZ, 0xc0, !PT ;  /* 0x0000004041ff7812 */ /* 0x000fe2000780c0ff */
[----:B------:R-:W3:Y:S01]  /*54a0*/  LDC R61, c[0x0][0xb20] ;  /* 0x0002c800ff3d7b82 */ /* 0x000ee20000000800 */
[----:B------:R-:W4:Y:S01]  /*54b0*/  LDS R0, [UR48+0x120] ;  /* 0x00012030ff007984 */ /* 0x000f220008000800 */
[----:B------:R-:W-:Y:S01]  /*54c0*/  LOP3.LUT R64, R3, R64, RZ, 0xfc, !PT ;  /* 0x0000004003407212 */ /* 0x000fe200078efcff */
[----:B------:R-:W-:Y:S01]  /*54d0*/  IMAD.U32 R67, RZ, RZ, UR4 ;  /* 0x00000004ff437e24 */ /* 0x000fe2000f8e00ff */
[----:B------:R-:W-:Y:S01]  /*54e0*/  LOP3.LUT R72, R72, 0x60, RZ, 0xc0, !PT ;  /* 0x0000006048487812 */ /* 0x000fe200078ec0ff */
[----:B------:R-:W1:Y:S03]  /*54f0*/  LDCU.64 UR52, c[0x0][0x348] ;  /* 0x00006900ff3477ac */ /* 0x000e660008000a00 */
[----:B------:R-:W1:Y:S01]  /*5500*/  LDC R27, c[0x0][0xb30] ;  /* 0x0002cc00ff1b7b82 */ /* 0x000e620000000800 */
[----:B------:R-:W1:Y:S01]  /*5510*/  LDCU.64 UR38, c[0x0][0x888] ;  /* 0x00011100ff2677ac */ /* 0x000e620008000a00 */
[----:B------:R-:W1:Y:S06]  /*5520*/  LDCU.64 UR44, c[0x0][0x890] ;  /* 0x00011200ff2c77ac */ /* 0x000e6c0008000a00 */
[----:B------:R-:W1:Y:S01]  /*5530*/  LDC.64 R56, c[0x0][0xb10] ;  /* 0x0002c400ff387b82 */ /* 0x000e620000000a00 */
[----:B------:R-:W-:Y:S01]  /*5540*/  UMOV UR49, URZ ;  /* 0x000000ff00317c82 */ /* 0x000fe20008000000 */
[----:B------:R-:W-:-:S06]  /*5550*/  UMOV UR51, URZ ;  /* 0x000000ff00337c82 */ /* 0x000fcc0008000000 */
[----:B------:R-:W1:Y:S08]  /*5560*/  LDC.64 R24, c[0x0][0xb18] ;  /* 0x0002c600ff187b82 */ /* 0x000e700000000a00 */
[----:B------:R-:W1:Y:S08]  /*5570*/  LDC.64 R22, c[0x0][0xb28] ;  /* 0x0002ca00ff167b82 */ /* 0x000e700000000a00 */
[----:B------:R-:W1:Y:S01]  /*5580*/  LDC.64 R54, c[0x0][0x8b0] ;  /* 0x00022c00ff367b82 */ /* 0x000e620000000a00 */
[----:B----4-:R-:W-:Y:S01]  /*5590*/  IMAD.IADD R33, R0, 0x1, R33 ;  /* 0x0000000100217824 */ /* 0x010fe200078e0221 */
[----:B------:R-:W-:-:S06]  /*55a0*/  P2R R0, PR, RZ, 0x1 ;  /* 0x00000001ff007803 */ /* 0x000fcc0000000000 */
[----:B------:R-:W4:Y:S08]  /*55b0*/  LDC.64 R52, c[0x0][0x8a8] ;  /* 0x00022a00ff347b82 */ /* 0x000f300000000a00 */
[----:B--23--:R-:W1:Y:S02]  /*55c0*/  LDC R62, c[0x0][0x374] ;  /* 0x0000dd00ff3e7b82 */ /* 0x00ce640000000800 */
.L_x_142:
[C---:B------:R-:W-:Y:S02]  /*55d0*/  LEA R0, R76.reuse, UR48, 0x3 ;  /* 0x000000304c007c11 */ /* 0x040fe4000f8e18ff */
[----:B------:R-:W-:Y:S02]  /*55e0*/  SHF.L.U32 R3, R69, 0x1f, RZ ;  /* 0x0000001f45037819 */ /* 0x000fe400000006ff */
[----:B------:R-:W-:Y:S02]  /*55f0*/  LEA R16, R76, UR48, 0x4 ;  /* 0x000000304c107c11 */ /* 0x000fe4000f8e20ff */
[----:B--2---:R-:W2:Y:S02]  /*5600*/  SYNCS.PHASECHK.TRANS64.TRYWAIT P0, [R0+URZ+0x70], R3 ;  /* 0x00007003000075a7 */ /* 0x004ea400080011ff */
[----:B--2---:R-:W-:Y:S05]  /*5610*/  @!P0 BRA `(.L_x_99) ;  /* 0x0000003c00108947 */ /* 0x004fea0003800000 */
.L_x_189:
[----:B------:R-:W3:Y:S01]  /*5620*/  LDC.64 R12, c[0x0][0xb10] ;  /* 0x0002c400ff0c7b82 */ /* 0x000ee20000000a00 */
[----:B------:R-:W4:Y:S01]  /*5630*/  LDS.128 R16, [R16+0x100] ;  /* 0x0001000010107984 */ /* 0x000f220000000c00 */
[----:B-1----:R-:W-:Y:S01]  /*5640*/  ISETP.NE.AND P1, PT, R27, 0x1, PT ;  /* 0x000000011b00780c */ /* 0x002fe20003f25270 */
[----:B--2---:R-:W-:Y:S01]  /*5650*/  VIADD R0, R0, 0x80 ;  /* 0x0000008000007836 */ /* 0x004fe20000000000 */
[----:B------:R-:W-:Y:S04]  /*5660*/  ISETP.GE.AND P0, PT, R26, 0x1, PT ;  /* 0x000000011a00780c */ /* 0x000fe80003f06270 */
[----:B------:R-:W1:Y:S01]  /*5670*/  LDC.64 R10, c[0x0][0xb18] ;  /* 0x0002c600ff0a7b82 */ /* 0x000e620000000a00 */
[----:B------:R-:W-:Y:S01]  /*5680*/  PRMT R0, RZ, 0x654, R0 ;  /* 0x00000654ff007816 */ /* 0x000fe20000000000 */
[----:B------:R-:W-:Y:S01]  /*5690*/  @!PT LDS RZ, [RZ] ;  /* 0x00000000fffff984 */ /* 0x000fe20000000800 */
[----:B------:R-:W-:Y:S01]  /*56a0*/  @!PT LDS RZ, [RZ] ;  /* 0x00000000fffff984 */ /* 0x000fe20000000800 */
[----:B------:R-:W-:Y:S01]  /*56b0*/  @!PT LDS RZ, [RZ] ;  /* 0x00000000fffff984 */ /* 0x000fe20000000800 */
[----:B------:R-:W-:Y:S01]  /*56c0*/  @!PT LDS RZ, [RZ] ;  /* 0x00000000fffff984 */ /* 0x000fe20000000800 */
[----:B------:R2:W-:Y:S06]  /*56d0*/  MEMBAR.ALL.CTA ;  /* 0x0000000000007992 */ /* 0x0005ec0000008000 */
[----:B--2---:R-:W2:Y:S01]  /*56e0*/  FENCE.VIEW.ASYNC.S ;  /* 0x00000000000073c6 */ /* 0x004ea20000000000 */
[----:B------:R-:W1:Y:S08]  /*56f0*/  @!P1 LDC R14, c[0x0][0xb20] ;  /* 0x0002c800ff0e9b82 */ /* 0x000e700000000800 */
[----:B------:R-:W1:Y:S01]  /*5700*/  @!P1 LDC R9, c[0x0][0xb0c] ;  /* 0x0002c300ff099b82 */ /* 0x000e620000000800 */
[----:B--2---:R2:W-:Y:S01]  /*5710*/  SYNCS.ARRIVE.TRANS64.RED.A1T0 RZ, [R0+URZ], RZ ;  /* 0x000000ff00ff79a7 */ /* 0x0045e200081004ff */
[----:B----4-:R-:W-:Y:S04]  /*5720*/  LOP3.LUT P4, RZ, R18, 0x1, RZ, 0xc0, !PT ;  /* 0x0000000112ff7812 */ /* 0x010fe8000788c0ff */
[----:B------:R-:W-:Y:S09]  /*5730*/  P2R R73, PR, RZ, 0x10 ;  /* 0x00000010ff497803 */ /* 0x000ff20000000000 */
[----:B------:R-:W-:Y:S02]  /*5740*/  @P4 MOV R31, R16 ;  /* 0x00000010001f4202 */ /* 0x000fe40000000f00 */
[----:B------:R-:W-:Y:S01]  /*5750*/  @P4 LOP3.LUT R29, R17, 0xffff, RZ, 0xc0, !PT ;  /* 0x0000ffff111d4812 */ /* 0x000fe200078ec0ff */
[----:B--23--:R-:W-:Y:S06]  /*5760*/  @!P0 BRA `(.L_x_100) ;  /* 0x0000000000a48947 */ /* 0x00cfec0003800000 */
[----:B------:R-:W-:Y:S01]  /*5770*/  IMAD.HI.U32 R36, R62, R25, RZ ;  /* 0x000000193e247227 */ /* 0x000fe200078e00ff */
[----:B------:R-:W-:Y:S02]  /*5780*/  ISETP.NE.AND P0, PT, R24, 0x1, PT ;  /* 0x000000011800780c */ /* 0x000fe40003f05270 */
[----:B------:R-:W-:Y:S01]  /*5790*/  ISETP.NE.AND P2, PT, R26, 0x1, PT ;  /* 0x000000011a00780c */ /* 0x000fe20003f45270 */
[-C--:B------:R-:W-:Y:S01]  /*57a0*/  IMAD.HI.U32 R34, R63, R56.reuse, RZ ;  /* 0x000000383f227227 */ /* 0x080fe200078e00ff */
[----:B------:R-:W-:Y:S02]  /*57b0*/  SHF.R.U32.HI R37, RZ, R61, R36 ;  /* 0x0000003dff257219 */ /* 0x000fe40000011624 */
[----:B------:R-:W-:Y:S01]  /*57c0*/  ISETP.NE.AND P3, PT, R28, 0x1, PT ;  /* 0x000000011c00780c */ /* 0x000fe20003f65270 */
[----:B------:R-:W-:Y:S01]  /*57d0*/  IMAD.HI.U32 R40, R29, R25, RZ ;  /* 0x000000191d287227 */ /* 0x000fe200078e00ff */
[----:B------:R-:W-:Y:S02]  /*57e0*/  SHF.R.U32.HI R34, RZ, R57, R34 ;  /* 0x00000039ff227219 */ /* 0x000fe40000011622 */
[----:B------:R-:W-:Y:S01]  /*57f0*/  SEL R3, R62, R37, !P0 ;  /* 0x000000253e037207 */ /* 0x000fe20004000000 */
[----:B------:R-:W-:Y:S01]  /*5800*/  IMAD.HI.U32 R38, R31, R56, RZ ;  /* 0x000000381f267227 */ /* 0x000fe200078e00ff */
[----:B------:R-:W-:Y:S03]  /*5810*/  SEL R7, R63, R34, !P3 ;  /* 0x000000223f077207 */ /* 0x000fe60005800000 */
[-C--:B------:R-:W-:Y:S01]  /*5820*/  IMAD.HI.U32 R34, R3, R22.reuse, RZ ;  /* 0x0000001603227227 */ /* 0x080fe200078e00ff */
[----:B------:R-:W-:Y:S03]  /*5830*/  SHF.R.U32.HI R38, RZ, R57, R38 ;  /* 0x00000039ff267219 */ /* 0x000fe60000011626 */
[----:B------:R-:W-:Y:S01]  /*5840*/  IMAD.HI.U32 R36, R7, R22, RZ ;  /* 0x0000001607247227 */ /* 0x000fe200078e00ff */
[----:B------:R-:W-:Y:S02]  /*5850*/  @P2 SHF.R.U32.HI R3, RZ, R23, R34 ;  /* 0x00000017ff032219 */ /* 0x000fe40000011622 */
[----:B------:R-:W-:Y:S02]  /*5860*/  SHF.R.U32.HI R34, RZ, R61, R40 ;  /* 0x0000003dff227219 */ /* 0x000fe40000011628 */
[----:B------:R-:W-:Y:S01]  /*5870*/  @P2 SHF.R.U32.HI R7, RZ, R23, R36 ;  /* 0x00000017ff072219 */ /* 0x000fe20000011624 */
[C---:B------:R-:W-:Y:S01]  /*5880*/  IMAD R2, R26.reuse, R3, RZ ;  /* 0x000000031a027224 */ /* 0x040fe200078e02ff */
[----:B------:R-:W-:Y:S02]  /*5890*/  SEL R5, R29, R34, !P0 ;  /* 0x000000221d057207 */ /* 0x000fe40004000000 */
[----:B------:R-:W-:Y:S01]  /*58a0*/  SEL R3, R31, R38, !P3 ;  /* 0x000000261f037207 */ /* 0x000fe20005800000 */
[----:B------:R-:W-:Y:S01]  /*58b0*/  IMAD R4, R26, R7, RZ ;  /* 0x000000071a047224 */ /* 0x000fe200078e02ff */
[C---:B------:R-:W-:Y:S01]  /*58c0*/  ISETP.GE.AND P0, PT, R5.reuse, R2, PT ;  /* 0x000000020500720c */ /* 0x040fe20003f06270 */
[----:B------:R-:W-:Y:S03]  /*58d0*/  IMAD.HI.U32 R6, R5, R22, RZ ;  /* 0x0000001605067227 */ /* 0x000fe600078e00ff */
[----:B------:R-:W-:Y:S01]  /*58e0*/  ISETP.GE.OR P0, PT, R3, R4, P0 ;  /* 0x000000040300720c */ /* 0x000fe20000706670 */
[----:B------:R-:W-:Y:S01]  /*58f0*/  IMAD.MOV R4, RZ, RZ, -R3 ;  /* 0x000000ffff047224 */ /* 0x000fe200078e0a03 */
[-C--:B------:R-:W-:Y:S03]  /*5900*/  SHF.R.U32.HI R6, RZ, R23.reuse, R6 ;  /* 0x00000017ff067219 */ /* 0x080fe60000011606 */
[----:B------:R-:W-:Y:S01]  /*5910*/  IMAD R31, R28, R4, R31 ;  /* 0x000000041c1f7224 */ /* 0x000fe200078e021f */
[----:B------:R-:W-:Y:S05]  /*5920*/  SEL R15, R5, R6, !P2 ;  /* 0x00000006050f7207 */ /* 0x000fea0005000000 */
[----:B------:R-:W-:Y:S02]  /*5930*/  IMAD.MOV R6, RZ, RZ, -R15 ;  /* 0x000000ffff067224 */ /* 0x000fe400078e0a0f */
[C---:B------:R-:W-:Y:S04]  /*5940*/  @!P0 IMAD.HI.U32 R2, R3.reuse, R22, RZ ;  /* 0x0000001603028227 */ /* 0x040fe800078e00ff */
[----:B------:R-:W-:Y:S01]  /*5950*/  IMAD R6, R26, R6, R5 ;  /* 0x000000061a067224 */ /* 0x000fe200078e0205 */
[----:B------:R-:W-:Y:S04]  /*5960*/  @!P0 SHF.R.U32.HI R2, RZ, R23, R2 ;  /* 0x00000017ff028219 */ /* 0x000fe80000011602 */
[----:B------:R-:W-:Y:S02]  /*5970*/  @!P0 SEL R0, R3, R2, !P2 ;  /* 0x0000000203008207 */ /* 0x000fe40005000000 */
[----:B------:R-:W-:Y:S02]  /*5980*/  IADD3 R2, PT, PT, -R5, RZ, RZ ;  /* 0x000000ff05027210 */ /* 0x000fe40007ffe1ff */
[----:B------:R-:W-:Y:S01]  /*5990*/  @!P0 IADD3 R8, PT, PT, R15, -R0, RZ ;  /* 0x800000000f088210 */ /* 0x000fe20007ffe0ff */
[----:B------:R-:W-:Y:S02]  /*59a0*/  @!P0 IMAD R0, R7, R6, R0 ;  /* 0x0000000607008224 */ /* 0x000fe400078e0200 */
[----:B------:R-:W-:Y:S02]  /*59b0*/  IMAD R29, R24, R2, R29 ;  /* 0x00000002181d7224 */ /* 0x000fe400078e021d */
[----:B------:R-:W-:Y:S02]  /*59c0*/  @!P0 IMAD R5, R8, R26, R3 ;  /* 0x0000001a08058224 */ /* 0x000fe400078e0203 */
[----:B------:R-:W-:Y:S04]  /*59d0*/  @!P0 IMAD.MOV.U32 R3, RZ, RZ, R0 ;  /* 0x000000ffff038224 */ /* 0x000fe800078e0000 */
[----:B------:R-:W-:Y:S02]  /*59e0*/  IMAD R31, R3, R28, R31 ;  /* 0x0000001c031f7224 */ /* 0x000fe400078e021f */
[----:B------:R-:W-:Y:S07]  /*59f0*/  IMAD R29, R5, R24, R29 ;  /* 0x00000018051d7224 */ /* 0x000fee00078e021d */
.L_x_100:
[----:B-1----:R-:W-:Y:S01]  /*5a00*/  @!P1 ISETP.NE.AND P0, PT, R10, 0x1, PT ;  /* 0x000000010a00980c */ /* 0x002fe20003f05270 */
[----:B------:R-:W-:Y:S01]  /*5a10*/  @!P1 IMAD.HI.U32 R3, R29, R11, RZ ;  /* 0x0000000b1d039227 */ /* 0x000fe200078e00ff */
[----:B------:R-:W-:Y:S01]  /*5a20*/  R2UR UR42, R21 ;  /* 0x00000000152a72ca */ /* 0x000fe200000e0000 */
[----:B------:R-:W-:Y:S01]  /*5a30*/  BSSY.RECONVERGENT B6, `(.L_x_101) ;  /* 0x0000031000067945 */ /* 0x000fe20003800200 */
[----:B------:R-:W-:Y:S01]  /*5a40*/  R2UR UR41, R20 ;  /* 0x00000000142972ca */ /* 0x000fe200000e0000 */
[----:B------:R-:W-:Y:S01]  /*5a50*/  @!P1 IMAD.HI.U32 R0, R31, R12, RZ ;  /* 0x0000000c1f009227 */ /* 0x000fe200078e00ff */
[----:B------:R-:W-:Y:S02]  /*5a60*/  @!P1 SHF.R.U32.HI R2, RZ, R14, R3 ;  /* 0x0000000eff029219 */ /* 0x000fe40000011603 */
[----:B------:R-:W-:Y:S01]  /*5a70*/  @!P1 ISETP.NE.AND P2, PT, R9, 0x1, PT ;  /* 0x000000010900980c */ /* 0x000fe20003f45270 */
[----:B------:R-:W-:Y:S01]  /*5a80*/  VIADD R76, R76, 0x1 ;  /* 0x000000014c4c7836 */ /* 0x000fe20000000000 */
[----:B------:R-:W-:Y:S02]  /*5a90*/  @!P1 SEL R2, R29, R2, !P0 ;  /* 0x000000021d029207 */ /* 0x000fe40004000000 */
[----:B------:R-:W-:Y:S02]  /*5aa0*/  @!P1 SHF.R.U32.HI R0, RZ, R13, R0 ;  /* 0x0000000dff009219 */ /* 0x000fe40000011600 */
[----:B------:R-:W-:Y:S01]  /*5ab0*/  LOP3.LUT P0, RZ, R67, 0x90, RZ, 0xc0, !PT ;  /* 0x0000009043ff7812 */ /* 0x000fe2000780c0ff */
[----:B------:R-:W-:Y:S01]  /*5ac0*/  USHF.L.U32 UR42, UR42, 0x6, URZ ;  /* 0x000000062a2a7899 */ /* 0x000fe200080006ff */
[----:B------:R-:W-:Y:S01]  /*5ad0*/  @!P1 SEL R3, R31, R0, !P2 ;  /* 0x000000001f039207 */ /* 0x000fe20005000000 */
[----:B------:R-:W-:Y:S01]  /*5ae0*/  USHF.L.U32 UR41, UR41, 0x7, URZ ;  /* 0x0000000729297899 */ /* 0x000fe200080006ff */
[----:B------:R-:W-:Y:S03]  /*5af0*/  @P4 SHF.R.U32.HI R68, RZ, 0x10, R17 ;  /* 0x00000010ff444819 */ /* 0x000fe60000011611 */
[----:B------:R-:W-:Y:S02]  /*5b00*/  @!P1 IMAD.IADD R0, R2, 0x1, -R3 ;  /* 0x0000000102009824 */ /* 0x000fe400078e0a03 */
[----:B------:R-:W-:Y:S02]  /*5b10*/  @!P1 IMAD.IADD R2, R3, 0x1, -R2 ;  /* 0x0000000103029824 */ /* 0x000fe400078e0a02 */
[----:B------:R-:W-:Y:S02]  /*5b20*/  @!P1 IMAD R31, R0, R9, R31 ;  /* 0x00000009001f9224 */ /* 0x000fe400078e021f */
[----:B------:R-:W-:Y:S01]  /*5b30*/  @!P1 IMAD R29, R2, R10, R29 ;  /* 0x0000000a021d9224 */ /* 0x000fe200078e021d */
[----:B------:R-:W-:Y:S06]  /*5b40*/  @!P0 BRA `(.L_x_102) ;  /* 0x00000000007c8947 */ /* 0x000fec0003800000 */
[----:B------:R-:W1:Y:S01]  /*5b50*/  LDCU.64 UR8, c[0x4][0x80] ;  /* 0x01001000ff0877ac */ /* 0x000e620008000a00 */
[----:B------:R-:W-:Y:S01]  /*5b60*/  MOV R2, 0x0 ;  /* 0x0000000000027802 */ /* 0x000fe20000000f00 */
[----:B------:R-:W-:Y:S02]  /*5b70*/  HFMA2 R12, -RZ, RZ, 0, 5.9604644775390625e-08 ;  /* 0x00000001ff0c7431 */ /* 0x000fe400000001ff */
[----:B------:R-:W-:Y:S01]  /*5b80*/  IMAD.MOV.U32 R8, RZ, RZ, 0x70 ;  /* 0x00000070ff087424 */ /* 0x000fe200078e00ff */
[----:B------:R2:W3:Y:S01]  /*5b90*/  LDC.64 R14, c[0x4][R2] ;  /* 0x01000000020e7b82 */ /* 0x0004e20000000a00 */
[----:B------:R-:W4:Y:S01]  /*5ba0*/  LDCU.64 UR6, c[0x4][0x88] ;  /* 0x01001100ff0677ac */ /* 0x000f220008000a00 */
[----:B------:R-:W-:Y:S01]  /*5bb0*/  IMAD.MOV.U32 R13, RZ, RZ, RZ ;  /* 0x000000ffff0d7224 */ /* 0x000fe200078e00ff */
[----:B------:R-:W2:Y:S01]  /*5bc0*/  LDCU.64 UR4, c[0x4][0x8] ;  /* 0x01000100ff0477ac */ /* 0x000ea20008000a00 */
[----:B-1----:R-:W-:Y:S01]  /*5bd0*/  MOV R5, UR9 ;  /* 0x0000000900057c02 */ /* 0x002fe20008000f00 */
[----:B------:R-:W-:Y:S01]  /*5be0*/  IMAD.U32 R4, RZ, RZ, UR8 ;  /* 0x00000008ff047e24 */ /* 0x000fe2000f8e00ff */
[----:B----4-:R-:W-:Y:S01]  /*5bf0*/  MOV R7, UR7 ;  /* 0x0000000700077c02 */ /* 0x010fe20008000f00 */
[----:B------:R-:W-:Y:S01]  /*5c00*/  IMAD.U32 R6, RZ, RZ, UR6 ;  /* 0x00000006ff067e24 */ /* 0x000fe2000f8e00ff */
[----:B--2---:R-:W-:Y:S01]  /*5c10*/  MOV R11, UR5 ;  /* 0x00000005000b7c02 */ /* 0x004fe20008000f00 */
[----:B------:R-:W-:Y:S02]  /*5c20*/  IMAD.U32 R10, RZ, RZ, UR4 ;  /* 0x00000004ff0a7e24 */ /* 0x000fe4000f8e00ff */
[----:B------:R-:W-:Y:S07]  /*5c30*/  LEPC R20, `(.L_x_103) ;  /* 0x000000001014794e */ /* 0x000fee0000000000 */
[----:B---3-5:R-:W-:Y:S05]  /*5c40*/  CALL.ABS.NOINC R14 ;  /* 0x000000000e007343 */ /* 0x028fea0003c00000 */
.L_x_103:
[----:B------:R-:W1:Y:S01]  /*5c50*/  LDCU.64 UR8, c[0x4][0x80] ;  /* 0x01001000ff0877ac */ /* 0x000e620008000a00 */
[----:B------:R-:W2:Y:S01]  /*5c60*/  LDC.64 R2, c[0x4][R2] ;  /* 0x0100000002027b82 */ /* 0x000ea20000000a00 */
[----:B------:R-:W-:Y:S02]  /*5c70*/  HFMA2 R12, -RZ, RZ, 0, 5.9604644775390625e-08 ;  /* 0x00000001ff0c7431 */ /* 0x000fe400000001ff */
[----:B------:R-:W-:Y:S02]  /*5c80*/  IMAD.MOV.U32 R8, RZ, RZ, 0x70 ;  /* 0x00000070ff087424 */ /* 0x000fe400078e00ff */
[----:B------:R-:W-:Y:S01]  /*5c90*/  IMAD.MOV.U32 R13, RZ, RZ, RZ ;  /* 0x000000ffff0d7224 */ /* 0x000fe200078e00ff */
[----:B------:R-:W3:Y:S01]  /*5ca0*/  LDCU.64 UR6, c[0x4][0x88] ;  /* 0x01001100ff0677ac */ /* 0x000ee20008000a00 */
[----:B------:R-:W4:Y:S01]  /*5cb0*/  LDCU.64 UR4, c[0x4][0x8] ;  /* 0x01000100ff0477ac */ /* 0x000f220008000a00 */
[----:B-1----:R-:W-:Y:S02]  /*5cc0*/  MOV R4, UR8 ;  /* 0x0000000800047c02 */ /* 0x002fe40008000f00 */
[----:B------:R-:W-:Y:S02]  /*5cd0*/  MOV R5, UR9 ;  /* 0x0000000900057c02 */ /* 0x000fe40008000f00 */
[----:B---3--:R-:W-:Y:S01]  /*5ce0*/  MOV R7, UR7 ;  /* 0x0000000700077c02 */ /* 0x008fe20008000f00 */
[----:B------:R-:W-:Y:S01]  /*5cf0*/  IMAD.U32 R6, RZ, RZ, UR6 ;  /* 0x00000006ff067e24 */ /* 0x000fe2000f8e00ff */
[----:B----4-:R-:W-:Y:S01]  /*5d00*/  MOV R11, UR5 ;  /* 0x00000005000b7c02 */ /* 0x010fe20008000f00 */
[----:B------:R-:W-:Y:S02]  /*5d10*/  IMAD.U32 R10, RZ, RZ, UR4 ;  /* 0x00000004ff0a7e24 */ /* 0x000fe4000f8e00ff */
[----:B------:R-:W-:Y:S07]  /*5d20*/  LEPC R20, `(.L_x_102) ;  /* 0x000000001014794e */ /* 0x000fee0000000000 */
[----:B--2---:R-:W-:Y:S05]  /*5d30*/  CALL.ABS.NOINC R2 ;  /* 0x0000000002007343 */ /* 0x004fea0003c00000 */
.L_x_102:
[----:B------:R-:W-:Y:S05]  /*5d40*/  BSYNC.RECONVERGENT B6 ;  /* 0x0000000000067941 */ /* 0x000fea0003800200 */
.L_x_101:
[----:B------:R-:W-:Y:S01]  /*5d50*/  ISETP.NE.U32.AND P4, PT, R54, RZ, PT ;  /* 0x000000ff3600720c */ /* 0x000fe20003f85070 */
[----:B------:R-:W-:Y:S01]  /*5d60*/  UISETP.NE.AND UP2, UPT, UR50, URZ, UPT ;  /* 0x000000ff3200728c */ /* 0x000fe2000bf45270 */
[----:B------:R-:W-:Y:S01]  /*5d70*/  ISETP.NE.U32.AND P2, PT, RZ, UR38, PT ;  /* 0x00000026ff007c0c */ /* 0x000fe2000bf45070 */
[----:B------:R-:W-:Y:S01]  /*5d80*/  UISETP.NE.U32.AND UP1, UPT, UR44, URZ, UPT ;  /* 0x000000ff2c00728c */ /* 0x000fe2000bf25070 */
[----:B------:R-:W-:Y:S01]  /*5d90*/  ISETP.NE.AND.EX P4, PT, R55, RZ, PT, P4 ;  /* 0x000000ff3700720c */ /* 0x000fe20003f85340 */
[----:B------:R-:W-:Y:S01]  /*5da0*/  UPLOP3.LUT UP0, UPT, UPT, UPT, UPT, 0x40, 0x4 ;  /* 0x000000000004789c */ /* 0x000fe20003f0e870 */
[----:B------:R-:W-:Y:S01]  /*5db0*/  ISETP.NE.AND.EX P2, PT, RZ, UR39, PT, P2 ;  /* 0x00000027ff007c0c */ /* 0x000fe2000bf45320 */
[----:B------:R-:W-:Y:S01]  /*5dc0*/  UISETP.NE.AND.EX UP1, UPT, UR45, URZ, UPT, UP1 ;  /* 0x000000ff2d00728c */ /* 0x000fe2000bf25310 */
[----:B------:R-:W-:Y:S04]  /*5dd0*/  PLOP3.LUT P1, PT, PT, PT, UP2, 0x80, 0x8 ;  /* 0x000000000008781c */ /* 0x000fe80003f2f028 */
[----:B------:R-:W-:Y:S06]  /*5de0*/  @UP2 UPLOP3.LUT UP0, UPT, UPT, UPT, UP1, 0x80, 0x8 ;  /* 0x000000000008289c */ /* 0x000fec0003f0f010 */
[----:B------:R-:W-:Y:S01]  /*5df0*/  PLOP3.LUT P0, PT, PT, PT, UP0, 0x80, 0x8 ;  /* 0x000000000008781c */ /* 0x000fe20003f0f008 */
[----:B------:R-:W-:Y:S01]  /*5e00*/  @!UPT UIADD3 URZ, UPT, UPT, URZ, URZ, URZ ;  /* 0x000000fffffff290 */ /* 0x000fe2000fffe0ff */
[----:B------:R-:W-:Y:S11]  /*5e10*/  BRA.U !UP1, `(.L_x_104) ;  /* 0x0000000109387547 */ /* 0x000ff6000b800000 */
[----:B------:R-:W-:Y:S01]  /*5e20*/  UISETP.NE.U32.AND UP0, UPT, UR38, URZ, UPT ;  /* 0x000000ff2600728c */ /* 0x000fe2000bf05070 */
[----:B------:R-:W-:Y:S02]  /*5e30*/  HFMA2 R0, -RZ, RZ, 0, 5.9604644775390625e-08 ;  /* 0x00000001ff007431 */ /* 0x000fe400000001ff */
[----:B------:R-:W-:Y:S01]  /*5e40*/  IMAD.MOV.U32 R59, RZ, RZ, 0x1 ;  /* 0x00000001ff3b7424 */ /* 0x000fe200078e00ff */
[----:B------:R-:W-:Y:S06]  /*5e50*/  UISETP.NE.AND.EX UP0, UPT, UR39, URZ, UPT, UP0 ;  /* 0x000000ff2700728c */ /* 0x000fec000bf05300 */
[----:B------:R-:W-:Y:S05]  /*5e60*/  PLOP3.LUT P3, PT, PT, PT, UP0, 0x80, 0x8 ;  /* 0x000000000008781c */ /* 0x000fea0003f6f008 */
[----:B------:R-:W1:Y:S01]  /*5e70*/  @UP0 LDCU.64 UR6, c[0x0][0x888] ;  /* 0x00011100ff0607ac */ /* 0x000e620008000a00 */
[----:B------:R-:W-:Y:S07]  /*5e80*/  @UP0 UIMAD UR4, UR36, UR44, URZ ;  /* 0x0000002c240402a4 */ /* 0x000fee000f8e02ff */
[----:B------:R-:W-:Y:S01]  /*5e90*/  @!P3 PRMT R59, R0, 0x7610, R59 ;  /* 0x00007610003bb816 */ /* 0x000fe2000000003b */
[----:B-1----:R-:W-:Y:S03]  /*5ea0*/  @UP0 UIMAD.WIDE UR6, UR4, 0x4, UR6 ;  /* 0x00000004040608a5 */ /* 0x002fe6000f8e0206 */
[----:B------:R-:W1:Y:S03]  /*5eb0*/  @!UP0 LDCU UR4, c[0x0][0x880] ;  /* 0x00011000ff0487ac */ /* 0x000e660008000800 */
[----:B------:R-:W-:Y:S01]  /*5ec0*/  IMAD.U32 R2, RZ, RZ, UR6 ;  /* 0x00000006ff027e24 */ /* 0x000fe2000f8e00ff */
[----:B------:R-:W-:Y:S05]  /*5ed0*/  MOV R3, UR7 ;  /* 0x0000000700037c02 */ /* 0x000fea0008000f00 */
[----:B-----5:R2:W5:Y:S02]  /*5ee0*/  @P3 LDG.E R35, desc[UR46][R2.64] ;  /* 0x0000002e02233981 */ /* 0x020564000c1e1900 */
[----:B-12---:R-:W-:Y:S02]  /*5ef0*/  @!P3 IMAD.U32 R35, RZ, RZ, UR4 ;  /* 0x00000004ff23be24 */ /* 0x006fe4000f8e00ff */
.L_x_104:
[----:B------:R-:W-:Y:S05]  /*5f00*/  @!P4 BRA `(.L_x_105) ;  /* 0x000000000020c947 */ /* 0x000fea0003800000 */
[----:B------:R-:W-:Y:S04]  /*5f10*/  ISETP.NE.U32.AND P3, PT, R52, RZ, PT ;  /* 0x000000ff3400720c */ /* 0x000fe80003f65070 */
[----:B------:R-:W-:Y:S11]  /*5f20*/  ISETP.NE.AND.EX P3, PT, R53, RZ, PT, P3 ;  /* 0x000000ff3500720c */ /* 0x000ff60003f65330 */
[----:B------:R-:W-:Y:S02]  /*5f30*/  @!UPT UIADD3 URZ, UPT, UPT, URZ, URZ, URZ ;  /* 0x000000fffffff290 */ /* 0x000fe4000fffe0ff */
[----:B------:R-:W1:Y:S01]  /*5f40*/  @P3 LDC.64 R2, c[0x0][0x8a8] ;  /* 0x00022a00ff023b82 */ /* 0x000e620000000a00 */
[----:B------:R-:W-:Y:S04]  /*5f50*/  @P3 IMAD R0, R54, UR36, RZ ;  /* 0x0000002436003c24 */ /* 0x000fe8000f8e02ff */
[----:B-1----:R-:W-:Y:S05]  /*5f60*/  @P3 IMAD.WIDE R2, R0, 0x4, R2 ;  /* 0x0000000400023825 */ /* 0x002fea00078e0202 */
[----:B-----5:R1:W5:Y:S02]  /*5f70*/  @P3 LDG.E R32, desc[UR46][R2.64] ;  /* 0x0000002e02203981 */ /* 0x020364000c1e1900 */
[----:B-1----:R-:W2:Y:S02]  /*5f80*/  @!P3 LDC R32, c[0x0][0x8a0] ;  /* 0x00022800ff20bb82 */ /* 0x002ea40000000800 */
.L_x_105:
[----:B-----5:R-:W-:Y:S01]  /*5f90*/  FSETP.NEU.AND P3, PT, R35, RZ, PT ;  /* 0x000000ff2300720b */ /* 0x020fe20003f6d000 */
[----:B------:R-:W-:Y:S01]  /*5fa0*/  IMAD.SHL.U32 R77, R64, 0x2, RZ ;  /* 0x00000002404d7824 */ /* 0x000fe200078e00ff */
[----:B------:R-:W-:Y:S01]  /*5fb0*/  SEL R5, RZ, 0xffffffff, P2 ;  /* 0xffffffffff057807 */ /* 0x000fe20001000000 */
[----:B------:R-:W-:Y:S01]  /*5fc0*/  BSSY B1, `(.L_x_106) ;  /* 0x0000034000017945 */ /* 0x000fe20003800000 */
[----:B------:R-:W-:Y:S01]  /*5fd0*/  @P1 LOP3.LUT P2, RZ, R59, 0xff, RZ, 0xc0, !PT ;  /* 0x000000ff3bff1812 */ /* 0x000fe2000784c0ff */
[----:B------:R-:W-:Y:S01]  /*5fe0*/  IMAD.MOV.U32 R39, RZ, RZ, 0x1 ;  /* 0x00000001ff277424 */ /* 0x000fe200078e00ff */
[----:B------:R-:W-:Y:S01]  /*5ff0*/  @P1 SEL R0, RZ, 0xffffffff, P3 ;  /* 0xffffffffff001807 */ /* 0x000fe20001800000 */
[C---:B------:R-:W-:Y:S01]  /*6000*/  IMAD R34, R30.reuse, 0x40, R33 ;  /* 0x000000401e227824 */ /* 0x040fe200078e0221 */
[----:B------:R-:W-:Y:S01]  /*6010*/  LOP3.LUT R71, R71, 0x1, RZ, 0x3c, !PT ;  /* 0x0000000147477812 */ /* 0x000fe200078e3cff */
[----:B------:R-:W-:Y:S01]  /*6020*/  IMAD.MOV.U32 R38, RZ, RZ, RZ ;  /* 0x000000ffff267224 */ /* 0x000fe200078e00ff */
[----:B------:R-:W-:Y:S02]  /*6030*/  @P0 SEL R0, R5, R0, !P2 ;  /* 0x0000000005000207 */ /* 0x000fe40005000000 */
[----:B------:R-:W-:Y:S02]  /*6040*/  CS2R R50, SRZ ;  /* 0x0000000000327805 */ /* 0x000fe4000001ff00 */
[----:B------:R-:W-:Y:S02]  /*6050*/  LEA R74, R30, UR48, 0x3 ;  /* 0x000000301e4a7c11 */ /* 0x000fe4000f8e18ff */
[----:B------:R-:W-:Y:S02]  /*6060*/  CS2R R48, SRZ ;  /* 0x0000000000307805 */ /* 0x000fe4000001ff00 */
[----:B------:R-:W-:Y:S02]  /*6070*/  @P1 LOP3.LUT R0, R0, 0x1, RZ, 0xc0, !PT ;  /* 0x0000000100001812 */ /* 0x000fe400078ec0ff */
[----:B------:R-:W-:Y:S02]  /*6080*/  CS2R R42, SRZ ;  /* 0x00000000002a7805 */ /* 0x000fe4000001ff00 */
[----:B------:R-:W-:Y:S02]  /*6090*/  SHF.L.U32 R3, R70, 0x1f, RZ ;  /* 0x0000001f46037819 */ /* 0x000fe400000006ff */
[----:B------:R-:W-:Y:S02]  /*60a0*/  CS2R R40, SRZ ;  /* 0x0000000000287805 */ /* 0x000fe4000001ff00 */
[----:B------:R-:W-:Y:S01]  /*60b0*/  ISETP.NE.U32.OR P5, PT, R0, 0x1, !P1 ;  /* 0x000000010000780c */ /* 0x000fe20004fa5470 */
[----:B------:R-:W-:Y:S01]  /*60c0*/  VIADD R82, R77, UR48 ;  /* 0x000000304d527c36 */ /* 0x000fe20008000000 */
[----:B------:R-:W-:Y:S02]  /*60d0*/  PLOP3.LUT P2, PT, PT, PT, UP1, 0x80, 0x8 ;  /* 0x000000000008781c */ /* 0x000fe40003f4f018 */
[----:B------:R-:W-:Y:S02]  /*60e0*/  SEL R0, RZ, 0xffffffff, P3 ;  /* 0xffffffffff007807 */ /* 0x000fe40001800000 */
[----:B------:R-:W-:Y:S02]  /*60f0*/  LOP3.LUT P3, R75, R59, 0xff, RZ, 0xc0, !PT ;  /* 0x000000ff3b4b7812 */ /* 0x000fe4000786c0ff */
[----:B------:R-:W-:Y:S05]  /*6100*/  P2R R78, PR, RZ, 0x20 ;  /* 0x00000020ff4e7803 */ /* 0x000fea0000000000 */
[----:B------:R-:W-:Y:S02]  /*6110*/  @P5 SHF.L.U32 R2, R71, 0x1f, RZ ;  /* 0x0000001f47025819 */ /* 0x000fe400000006ff */
[----:B------:R-:W-:Y:S02]  /*6120*/  @P2 SEL R0, R5, R0, !P3 ;  /* 0x0000000005002207 */ /* 0x000fe40005800000 */
[----:B------:R-:W1:Y:S02]  /*6130*/  @P5 SYNCS.PHASECHK.TRANS64.TRYWAIT P1, [UR48+0x20], R2 ;  /* 0x00002002ff0055a7 */ /* 0x000e640008021130 */
[----:B------:R-:W-:Y:S04]  /*6140*/  LOP3.LUT R0, R0, 0x1, RZ, 0xc0, !PT ;  /* 0x0000000100007812 */ /* 0x000fe800078ec0ff */
[----:B------:R-:W-:Y:S04]  /*6150*/  ISETP.NE.U32.AND P4, PT, R0, 0x1, PT ;  /* 0x000000010000780c */ /* 0x000fe80003f85070 */
[----:B------:R-:W-:Y:S01]  /*6160*/  P2R R80, PR, RZ, 0x10 ;  /* 0x00000010ff507803 */ /* 0x000fe20000000000 */
[----:B------:R3:W4:Y:S01]  /*6170*/  SYNCS.PHASECHK.TRANS64.TRYWAIT P0, [R74+URZ+0x90], R3 ;  /* 0x000090034a0075a7 */ /* 0x00072200080011ff */
[----:B-1----:R-:W-:Y:S01]  /*6180*/  @P5 SEL R39, RZ, 0x1, !P1 ;  /* 0x00000001ff275807 */ /* 0x002fe20004800000 */
[----:B---3--:R-:W-:Y:S06]  /*6190*/  @!P5 BRA `(.L_x_107) ;  /* 0x000000000058d947 */ /* 0x008fec0003800000 */
[C---:B------:R-:W-:Y:S01]  /*61a0*/  VIADD R0, R82.reuse, 0x200 ;  /* 0x0000020052007836 */ /* 0x040fe20000000000 */
[----:B------:R-:W-:Y:S01]  /*61b0*/  LOP3.LUT P5, RZ, R65, 0x40, RZ, 0xc0, !PT ;  /* 0x0000004041ff7812 */ /* 0x000fe200078ac0ff */
[----:B------:R-:W-:Y:S01]  /*61c0*/  BSSY B0, `(.L_x_108) ;  /* 0x000000e000007945 */ /* 0x000fe20003800000 */
[----:B------:R-:W-:Y:S01]  /*61d0*/  ISETP.NE.AND P2, PT, R39, RZ, PT ;  /* 0x000000ff2700720c */ /* 0x000fe20003f45270 */
[----:B------:R-:W-:Y:S01]  /*61e0*/  @P4 VIADD R2, R82, 0x210 ;  /* 0x0000021052024836 */ /* 0x000fe20000000000 */
[----:B------:R-:W-:Y:S01]  /*61f0*/  PLOP3.LUT P1, PT, PT, PT, PT, 0x8, 0x80 ;  /* 0x000000000080781c */ /* 0x000fe20003f2e170 */
[----:B------:R-:W-:Y:S01]  /*6200*/  IMAD.MOV.U32 R51, RZ, RZ, RZ ;  /* 0x000000ffff337224 */ /* 0x000fe200078e00ff */
[----:B------:R-:W-:Y:S02]  /*6210*/  @P4 PLOP3.LUT P1, PT, P5, PT, PT, 0x80, 0x8 ;  /* 0x000000000008481c */ /* 0x000fe40002f2f070 */
[----:B------:R-:W-:Y:S02]  /*6220*/  CS2R R48, SRZ ;  /* 0x0000000000307805 */ /* 0x000fe4000001ff00 */
[----:B------:R-:W-:Y:S02]  /*6230*/  CS2R R42, SRZ ;  /* 0x00000000002a7805 */ /* 0x000fe4000001ff00 */
[----:B------:R-:W-:Y:S07]  /*6240*/  CS2R R40, SRZ ;  /* 0x0000000000287805 */ /* 0x000fee000001ff00 */
[----:B------:R-:W-:Y:S01]  /*6250*/  @P1 VIADD R2, R0, 0xfffffff0 ;  /* 0xfffffff000021836 */ /* 0x000fe20000000000 */
[----:B------:R-:W-:Y:S06]  /*6260*/  @P2 BRA `(.L_x_109) ;  /* 0x00000000000c2947 */ /* 0x000fec0003800000 */
[----:B------:R-:W-:Y:S04]  /*6270*/  SHF.L.U32 R5, R71, 0x1f, RZ ;  /* 0x0000001f47057819 */ /* 0x000fe800000006ff */
[----:B------:R-:W1:Y:S02]  /*6280*/  SYNCS.PHASECHK.TRANS64.TRYWAIT P1, [UR48+0x20], R5 ;  /* 0x00002005ff0075a7 */ /* 0x000e640008021130 */
[----:B-1----:R-:W-:Y:S05]  /*6290*/  @!P1 BRA `(.L_x_110) ;  /* 0x0000003000049947 */ /* 0x002fea0003800000 */
.L_x_109:
[----:B------:R-:W-:Y:S05]  /*62a0*/  BSYNC B0 ;  /* 0x0000000000007941 */ /* 0x000fea0003800000 */
.L_x_108:
[----:B------:R-:W-:Y:S01]  /*62b0*/  ISETP.NE.AND P1, PT, R80, RZ, PT ;  /* 0x000000ff5000720c */ /* 0x000fe20003f25270 */
[----:B------:R-:W-:Y:S11]  /*62c0*/  HFMA2 R38, -RZ, RZ, 0, 5.9604644775390625e-08 ;  /* 0x00000001ff267431 */ /* 0x000ff600000001ff */
[----:B------:R-:W-:Y:S01]  /*62d0*/  @!UPT UIADD3 URZ, UPT, UPT, URZ, URZ, URZ ;  /* 0x000000fffffff290 */ /* 0x000fe2000fffe0ff */
[----:B------:R3:W1:Y:S04]  /*62e0*/  @P1 LDS.128 R48, [R2] ;  /* 0x0000000002301984 */ /* 0x0006680000000c00 */
[----:B------:R3:W1:Y:S02]  /*62f0*/  @P1 LDS.128 R40, [R77+UR48+0x200] ;  /* 0x000200304d281984 */ /* 0x0006640008000c00 */
.L_x_107:
[----:B------:R-:W-:Y:S05]  /*6300*/  BSYNC B1 ;  /* 0x0000000000017941 */ /* 0x000fea0003800000 */
.L_x_106:
[----:B-1----:R-:W-:Y:S04]  /*6310*/  SHF.R.U32.HI R5, RZ, 0x15, R34 ;  /* 0x00000015ff057819 */ /* 0x002fe80000011622 */
[----:B------:R-:W-:Y:S01]  /*6320*/  LOP3.LUT P1, RZ, R5, 0x3, R66, 0x48, !PT ;  /* 0x0000000305ff7812 */ /* 0x000fe20007824842 */
[----:B------:R-:W-:Y:S01]  /*6330*/  @!UPT UIADD3 URZ, UPT, UPT, URZ, URZ, URZ ;  /* 0x000000fffffff290 */ /* 0x000fe2000fffe0ff */
[----:B----4-:R-:W-:Y:S11]  /*6340*/  @P0 BRA `(.L_x_111) ;  /* 0x0000000000080947 */ /* 0x010ff60003800000 */
[----:B------:R-:W1:Y:S02]  /*6350*/  SYNCS.PHASECHK.TRANS64.TRYWAIT P0, [R74+URZ+0x90], R3 ;  /* 0x000090034a0075a7 */ /* 0x000e6400080011ff */
[----:B-1----:R-:W-:Y:S05]  /*6360*/  @!P0 BRA `(.L_x_112) ;  /* 0x0000002c00e88947 */ /* 0x002fea0003800000 */
.L_x_111:
[----:B------:R-:W-:Y:S05]  /*6370*/  @!P1 BRA `(.L_x_113) ;  /* 0x0000000000409947 */ /* 0x000fea0003800000 */
[----:B------:R-:W4:Y:S01]  /*6380*/  LDCU.64 UR8, c[0x4][0x70] ;  /* 0x01000e00ff0877ac */ /* 0x000f220008000a00 */
[----:B-1----:R-:W-:Y:S01]  /*6390*/  MOV R3, 0x0 ;  /* 0x0000000000037802 */ /* 0x002fe20000000f00 */
[----:B------:R-:W-:Y:S02]  /*63a0*/  HFMA2 R12, -RZ, RZ, 0, 5.9604644775390625e-08 ;  /* 0x00000001ff0c7431 */ /* 0x000fe400000001ff */
[----:B------:R-:W-:Y:S02]  /*63b0*/  IMAD.MOV.U32 R8, RZ, RZ, 0x192 ;  /* 0x00000192ff087424 */ /* 0x000fe400078e00ff */
[----:B------:R-:W-:Y:S01]  /*63c0*/  IMAD.MOV.U32 R13, RZ, RZ, RZ ;  /* 0x000000ffff0d7224 */ /* 0x000fe200078e00ff */
[----:B------:R-:W1:Y:S01]  /*63d0*/  LDCU.64 UR6, c[0x4][0x78] ;  /* 0x01000f00ff0677ac */ /* 0x000e620008000a00 */
[----:B---3--:R-:W3:Y:S01]  /*63e0*/  LDC.64 R2, c[0x4][R3] ;  /* 0x0100000003027b82 */ /* 0x008ee20000000a00 */
[----:B------:R-:W5:Y:S01]  /*63f0*/  LDCU.64 UR4, c[0x4][0x10] ;  /* 0x01000200ff0477ac */ /* 0x000f620008000a00 */
[----:B----4-:R-:W-:Y:S01]  /*6400*/  MOV R5, UR9 ;  /* 0x0000000900057c02 */ /* 0x010fe20008000f00 */
[----:B------:R-:W-:Y:S01]  /*6410*/  IMAD.U32 R4, RZ, RZ, UR8 ;  /* 0x00000008ff047e24 */ /* 0x000fe2000f8e00ff */
[----:B-1----:R-:W-:Y:S01]  /*6420*/  MOV R7, UR7 ;  /* 0x0000000700077c02 */ /* 0x002fe20008000f00 */
[----:B------:R-:W-:Y:S01]  /*6430*/  IMAD.U32 R6, RZ, RZ, UR6 ;  /* 0x00000006ff067e24 */ /* 0x000fe2000f8e00ff */
[----:B-----5:R-:W-:Y:S01]  /*6440*/  MOV R11, UR5 ;  /* 0x00000005000b7c02 */ /* 0x020fe20008000f00 */
[----:B------:R-:W-:Y:S02]  /*6450*/  IMAD.U32 R10, RZ, RZ, UR4 ;  /* 0x00000004ff0a7e24 */ /* 0x000fe4000f8e00ff */
[----:B------:R-:W-:Y:S07]  /*6460*/  LEPC R20, `(.L_x_113) ;  /* 0x000000001014794e */ /* 0x000fee0000000000 */
[----:B--23--:R-:W-:Y:S05]  /*6470*/  CALL.ABS.NOINC R2 ;  /* 0x0000000002007343 */ /* 0x00cfea0003c00000 */
.L_x_113:
[----:B------:R-:W-:Y:S05]  /*6480*/  WARPSYNC.ALL ;  /* 0x0000000000007948 */ /* 0x000fea0003800000 */
[----:B------:R-:W-:Y:S01]  /*6490*/  R2UR UR4, R34 ;  /* 0x00000000220472ca */ /* 0x000fe200000e0000 */
[--C-:B------:R-:W-:Y:S01]  /*64a0*/  HADD2.F32 R20, -RZ, R40.reuse.H0_H0 ;  /* 0x20000028ff147230 */ /* 0x100fe20000004100 */
[----:B------:R-:W-:Y:S01]  /*64b0*/  MOV R81, 0x10 ;  /* 0x0000001000517802 */ /* 0x000fe20000000f00 */
[----:B------:R-:W-:Y:S01]  /*64c0*/  HADD2.F32 R21, -RZ, R40.H1_H1 ;  /* 0x30000028ff157230 */ /* 0x000fe20000004100 */
[----:B------:R-:W-:Y:S01]  /*64d0*/  LOP3.LUT P6, RZ, R65, 0x40, RZ, 0xc0, !PT ;  /* 0x0000004041ff7812 */ /* 0x000fe200078cc0ff */
[----:B------:R-:W-:Y:S01]  /*64e0*/  HADD2.F32 R36, -RZ, R41.H1_H1 ;  /* 0x30000029ff247230 */ /* 0x000fe20000004100 */
[----:B------:R-:W-:Y:S01]  /*64f0*/  ISETP.NE.AND P0, PT, R72, RZ, PT ;  /* 0x000000ff4800720c */ /* 0x000fe20003f05270 */
[----:B------:R-:W-:Y:S01]  /*6500*/  HADD2.F32 R37, -RZ, R43.H0_H0 ;  /* 0x2000002bff257230 */ /* 0x000fe20000004100 */
[----:B------:R-:W-:Y:S01]  /*6510*/  SEL R81, R81, 0xfffffff0, !P6 ;  /* 0xfffffff051517807 */ /* 0x000fe20007000000 */
[----:B------:R-:W-:Y:S03]  /*6520*/  BSSY.RECONVERGENT B0, `(.L_x_114) ;  /* 0x000004f000007945 */ /* 0x000fe60003800200 */
[----:B------:R-:W-:Y:S01]  /*6530*/  IADD3 R79, PT, PT, R82, R81, RZ ;  /* 0x00000051524f7210 */ /* 0x000fe20007ffe0ff */
[----:B------:R-:W2:Y:S02]  /*6540*/  LDTM.x16 R4, tmem[UR4] ;  /* 0x00000004000479ee */ /* 0x000ea40008240000 */
[C---:B--2---:R-:W-:Y:S01]  /*6550*/  FMUL R0, R32.reuse, R4 ;  /* 0x0000000420007220 */ /* 0x044fe20000400000 */
[C---:B---3--:R-:W-:Y:S01]  /*6560*/  FMUL R2, R32.reuse, R5 ;  /* 0x0000000520027220 */ /* 0x048fe20000400000 */
[C---:B-1----:R-:W-:Y:S01]  /*6570*/  FMUL R3, R32.reuse, R6 ;  /* 0x0000000620037220 */ /* 0x042fe20000400000 */
[C---:B------:R-:W-:Y:S01]  /*6580*/  FMUL R7, R32.reuse, R7 ;  /* 0x0000000720077220 */ /* 0x040fe20000400000 */
[C---:B------:R-:W-:Y:S01]  /*6590*/  FFMA R0, R35.reuse, R20, R0 ;  /* 0x0000001423007223 */ /* 0x040fe20000000000 */
[----:B------:R-:W-:Y:S02]  /*65a0*/  HADD2.F32 R20, -RZ, R41.H0_H0 ;  /* 0x20000029ff147230 */ /* 0x000fe40000004100 */
[C---:B------:R-:W-:Y:S01]  /*65b0*/  FFMA R2, R35.reuse, R21, R2 ;  /* 0x0000001523027223 */ /* 0x040fe20000000002 */
[--C-:B------:R-:W-:Y:S02]  /*65c0*/  HADD2.F32 R21, -RZ, R42.reuse.H0_H0 ;  /* 0x2000002aff157230 */ /* 0x100fe40000004100 */
[C---:B------:R-:W-:Y:S01]  /*65d0*/  FMUL R4, R32.reuse, R8 ;  /* 0x0000000820047220 */ /* 0x040fe20000400000 */
[C---:B------:R-:W-:Y:S01]  /*65e0*/  FMUL R5, R32.reuse, R9 ;  /* 0x0000000920057220 */ /* 0x040fe20000400000 */
[C---:B------:R-:W-:Y:S01]  /*65f0*/  FFMA R3, R35.reuse, R20, R3 ;  /* 0x0000001423037223 */ /* 0x040fe20000000003 */
[----:B------:R-:W-:Y:S02]  /*6600*/  HADD2.F32 R20, -RZ, R42.H1_H1 ;  /* 0x3000002aff147230 */ /* 0x000fe40000004100 */
[C---:B------:R-:W-:Y:S01]  /*6610*/  FFMA R7, R35.reuse, R36, R7 ;  /* 0x0000002423077223 */ /* 0x040fe20000000007 */
[C---:B------:R-:W-:Y:S01]  /*6620*/  FMUL R6, R32.reuse, R10 ;  /* 0x0000000a20067220 */ /* 0x040fe20000400000 */
[----:B------:R-:W-:Y:S02]  /*6630*/  HADD2.F32 R36, -RZ, R43.H1_H1 ;  /* 0x3000002bff247230 */ /* 0x000fe40000004100 */
[C---:B------:R-:W-:Y:S01]  /*6640*/  FMUL R11, R32.reuse, R11 ;  /* 0x0000000b200b7220 */ /* 0x040fe20000400000 */
[C---:B------:R-:W-:Y:S01]  /*6650*/  FFMA R4, R35.reuse, R21, R4 ;  /* 0x0000001523047223 */ /* 0x040fe20000000004 */
[C---:B------:R-:W-:Y:S01]  /*6660*/  FFMA R5, R35.reuse, R20, R5 ;  /* 0x0000001423057223 */ /* 0x040fe20000000005 */
[C---:B------:R-:W-:Y:S01]  /*6670*/  FFMA R6, R35.reuse, R37, R6 ;  /* 0x0000002523067223 */ /* 0x040fe20000000006 */
[--C-:B------:R-:W-:Y:S02]  /*6680*/  HADD2.F32 R20, -RZ, R48.reuse.H0_H0 ;  /* 0x20000030ff147230 */ /* 0x100fe40000004100 */
[C---:B------:R-:W-:Y:S01]  /*6690*/  FFMA R11, R35.reuse, R36, R11 ;  /* 0x00000024230b7223 */ /* 0x040fe2000000000b */
[C---:B------:R-:W-:Y:S01]  /*66a0*/  FMUL R8, R32.reuse, R12 ;  /* 0x0000000c20087220 */ /* 0x040fe20000400000 */
[----:B------:R-:W-:Y:S02]  /*66b0*/  HADD2.F32 R36, -RZ, R48.H1_H1 ;  /* 0x30000030ff247230 */ /* 0x000fe40000004100 */
[C---:B------:R-:W-:Y:S01]  /*66c0*/  FMUL R9, R32.reuse, R13 ;  /* 0x0000000d20097220 */ /* 0x040fe20000400000 */
[--C-:B------:R-:W-:Y:S02]  /*66d0*/  HADD2.F32 R21, -RZ, R49.reuse.H0_H0 ;  /* 0x20000031ff157230 */ /* 0x100fe40000004100 */
[C---:B------:R-:W-:Y:S01]  /*66e0*/  FMUL R10, R32.reuse, R14 ;  /* 0x0000000e200a7220 */ /* 0x040fe20000400000 */
[C---:B------:R-:W-:Y:S01]  /*66f0*/  FFMA R8, R35.reuse, R20, R8 ;  /* 0x0000001423087223 */ /* 0x040fe20000000008 */
[----:B------:R-:W-:Y:S02]  /*6700*/  HADD2.F32 R20, -RZ, R49.H1_H1 ;  /* 0x30000031ff147230 */ /* 0x000fe40000004100 */
[C---:B------:R-:W-:Y:S01]  /*6710*/  FFMA R9, R35.reuse, R36, R9 ;  /* 0x0000002423097223 */ /* 0x040fe20000000009 */
[C---:B------:R-:W-:Y:S01]  /*6720*/  FMUL R15, R32.reuse, R15 ;  /* 0x0000000f200f7220 */ /* 0x040fe20000400000 */
[C---:B------:R-:W-:Y:S01]  /*6730*/  FFMA R10, R35.reuse, R21, R10 ;  /* 0x00000015230a7223 */ /* 0x040fe2000000000a */
[--C-:B------:R-:W-:Y:S02]  /*6740*/  HADD2.F32 R21, -RZ, R50.reuse.H0_H0 ;  /* 0x20000032ff157230 */ /* 0x100fe40000004100 */
[C---:B------:R-:W-:Y:S01]  /*6750*/  FMUL R12, R32.reuse, R16 ;  /* 0x00000010200c7220 */ /* 0x040fe20000400000 */
[----:B------:R-:W-:Y:S02]  /*6760*/  HADD2.F32 R36, -RZ, R50.H1_H1 ;  /* 0x30000032ff247230 */ /* 0x000fe40000004100 */
[C---:B------:R-:W-:Y:S01]  /*6770*/  FFMA R15, R35.reuse, R20, R15 ;  /* 0x00000014230f7223 */ /* 0x040fe2000000000f */
[C---:B------:R-:W-:Y:S01]  /*6780*/  FMUL R13, R32.reuse, R17 ;  /* 0x00000011200d7220 */ /* 0x040fe20000400000 */
[--C-:B------:R-:W-:Y:S02]  /*6790*/  HADD2.F32 R37, -RZ, R51.reuse.H0_H0 ;  /* 0x20000033ff257230 */ /* 0x100fe40000004100 */
[C---:B------:R-:W-:Y:S01]  /*67a0*/  FMUL R14, R32.reuse, R18 ;  /* 0x00000012200e7220 */ /* 0x040fe20000400000 */
[----:B------:R-:W-:Y:S02]  /*67b0*/  HADD2.F32 R20, -RZ, R51.H1_H1 ;  /* 0x30000033ff147230 */ /* 0x000fe40000004100 */
[----:B------:R-:W-:Y:S01]  /*67c0*/  FMUL R19, R32, R19 ;  /* 0x0000001320137220 */ /* 0x000fe20000400000 */
[----:B------:R-:W-:Y:S01]  /*67d0*/  F2FP.F16.F32.PACK_AB R44, R2, R0 ;  /* 0x00000000022c723e */ /* 0x000fe200000000ff */
[----:B------:R-:W-:Y:S01]  /*67e0*/  FFMA R12, R35, R21, R12 ;  /* 0x00000015230c7223 */ /* 0x000fe2000000000c */
[----:B------:R-:W-:Y:S01]  /*67f0*/  F2FP.F16.F32.PACK_AB R45, R7, R3 ;  /* 0x00000003072d723e */ /* 0x000fe200000000ff */
[----:B------:R-:W-:Y:S01]  /*6800*/  FFMA R13, R35, R36, R13 ;  /* 0x00000024230d7223 */ /* 0x000fe2000000000d */
[----:B------:R-:W-:Y:S01]  /*6810*/  F2FP.F16.F32.PACK_AB R46, R5, R4 ;  /* 0x00000004052e723e */ /* 0x000fe200000000ff */
[----:B------:R-:W-:Y:S01]  /*6820*/  FFMA R14, R35, R37, R14 ;  /* 0x00000025230e7223 */ /* 0x000fe2000000000e */
[----:B------:R-:W-:Y:S01]  /*6830*/  F2FP.F16.F32.PACK_AB R47, R11, R6 ;  /* 0x000000060b2f723e */ /* 0x000fe200000000ff */
[----:B------:R-:W-:Y:S01]  /*6840*/  FFMA R19, R35, R20, R19 ;  /* 0x0000001423137223 */ /* 0x000fe20000000013 */
[----:B------:R-:W-:Y:S02]  /*6850*/  F2FP.F16.F32.PACK_AB R84, R9, R8 ;  /* 0x000000080954723e */ /* 0x000fe400000000ff */
[----:B------:R-:W-:Y:S01]  /*6860*/  F2FP.F16.F32.PACK_AB R85, R15, R10 ;  /* 0x0000000a0f55723e */ /* 0x000fe200000000ff */
[----:B------:R1:W-:Y:S01]  /*6870*/  STS.128 [R77+UR48+0x200], R44 ;  /* 0x0002002c4d007988 */ /* 0x0003e20008000c30 */
[----:B------:R-:W-:Y:S02]  /*6880*/  F2FP.F16.F32.PACK_AB R86, R13, R12 ;  /* 0x0000000c0d56723e */ /* 0x000fe400000000ff */
[----:B------:R-:W-:Y:S05]  /*6890*/  F2FP.F16.F32.PACK_AB R87, R19, R14 ;  /* 0x0000000e1357723e */ /* 0x000fea00000000ff */
[----:B------:R1:W-:Y:S01]  /*68a0*/  STS.128 [R79+0x200], R84 ;  /* 0x000200544f007388 */ /* 0x0003e20000000c00 */
[----:B------:R-:W-:Y:S01]  /*68b0*/  @!PT LDS RZ, [RZ] ;  /* 0x00000000fffff984 */ /* 0x000fe20000000800 */
[----:B------:R-:W-:Y:S01]  /*68c0*/  @!PT LDS RZ, [RZ] ;  /* 0x00000000fffff984 */ /* 0x000fe20000000800 */
[----:B------:R-:W-:Y:S01]  /*68d0*/  @!PT LDS RZ, [RZ] ;  /* 0x00000000fffff984 */ /* 0x000fe20000000800 */
[----:B------:R-:W-:Y:S01]  /*68e0*/  @!PT LDS RZ, [RZ] ;  /* 0x00000000fffff984 */ /* 0x000fe20000000800 */
[----:B------:R2:W-:Y:S07]  /*68f0*/  MEMBAR.ALL.CTA ;  /* 0x0000000000007992 */ /* 0x0005ee0000008000 */
[----:B--2---:R-:W2:Y:S02]  /*6900*/  FENCE.VIEW.ASYNC.S ;  /* 0x00000000000073c6 */ /* 0x004ea40000000000 */
[----:B--2---:R-:W-:Y:S06]  /*6910*/  BAR.SYNC.DEFER_BLOCKING 0x1, 0x80 ;  /* 0x0042000000007b1d */ /* 0x004fec0000010000 */
[----:B------:R-:W-:Y:S05]  /*6920*/  @P0 BRA `(.L_x_115) ;  /* 0x0000000000380947 */ /* 0x000fea0003800000 */
[----:B------:R-:W-:Y:S02]  /*6930*/  UIADD3 UR4, UPT, UPT, UR48, 0x200, URZ ;  /* 0x0000020030047890 */ /* 0x000fe4000fffe0ff */
[----:B------:R-:W-:Y:S01]  /*6940*/  UIADD3 UR8, UP0, UPT, UR52, 0x680, URZ ;  /* 0x0000068034087890 */ /* 0x000fe2000ff1e0ff */
[----:B------:R-:W-:Y:S01]  /*6950*/  UMOV UR43, UR36 ;  /* 0x00000024002b7c82 */ /* 0x000fe20008000000 */
[----:B------:R-:W-:Y:S02]  /*6960*/  UIADD3 UR5, UPT, UPT, UR41, 0x40, URZ ;  /* 0x0000004029057890 */ /* 0x000fe4000fffe0ff */
[----:B------:R-:W-:Y:S01]  /*6970*/  MOV R67, UR4 ;  /* 0x0000000400437c02 */ /* 0x000fe20008000f00 */
[----:B------:R-:W-:Y:S02]  /*6980*/  UIADD3.X UR9, UPT, UPT, URZ, UR53, URZ, UP0, !UPT ;  /* 0x00000035ff097290 */ /* 0x000fe400087fe4ff */
[----:B------:R-:W-:Y:S01]  /*6990*/  UIADD3 UR4, UPT, UPT, UR48, 0xa00, URZ ;  /* 0x00000a0030047890 */ /* 0x000fe2000fffe0ff */
[----:B------:R-:W-:Y:S01]  /*69a0*/  R2UR UR40, R67 ;  /* 0x00000000432872ca */ /* 0x000fe200000e0000 */
[----:B------:R-:W-:Y:S01]  /*69b0*/  UMOV UR6, UR42 ;  /* 0x0000002a00067c82 */ /* 0x000fe20008000000 */
[----:B------:R-:W-:Y:S11]  /*69c0*/  UMOV UR7, UR36 ;  /* 0x0000002400077c82 */ /* 0x000ff60008000000 */
[----:B------:R2:W-:Y:S01]  /*69d0*/  UTMASTG.3D [UR40], [UR8] ;  /* 0x00000028080073b5 */ /* 0x0005e20008010000 */
[----:B------:R2:W-:Y:S01]  /*69e0*/  UTMASTG.3D [UR4], [UR8] ;  /* 0x00000004080073b5 */ /* 0x0005e20008010000 */
[----:B------:R0:W-:Y:S01]  /*69f0*/  UTMACMDFLUSH ;  /* 0x00000000000079b7 */ /* 0x0001e20000000000 */
[----:B--2---:R-:W-:Y:S04]  /*6a00*/  DEPBAR.LE SB0, 0x1 ;  /* 0x000080400000791a */ /* 0x004fe80000000000 */
.L_x_115:
[----:B------:R-:W-:Y:S05]  /*6a10*/  BSYNC.RECONVERGENT B0 ;  /* 0x0000000000007941 */ /* 0x000fea0003800200 */
.L_x_114:
[----:B------:R-:W-:Y:S01]  /*6a20*/  BAR.SYNC.DEFER_BLOCKING 0x1, 0x80 ;  /* 0x0042000000007b1d */ /* 0x000fe20000010000 */
[----:B------:R-:W-:Y:S01]  /*6a30*/  ISETP.NE.AND P1, PT, R78, RZ, PT ;  /* 0x000000ff4e00720c */ /* 0x000fe20003f25270 */
[----:B------:R-:W-:Y:S01]  /*6a40*/  UISETP.NE.AND UP0, UPT, UR49, URZ, UPT ;  /* 0x000000ff3100728c */ /* 0x000fe2000bf05270 */
[----:B------:R-:W-:Y:S11]  /*6a50*/  LEA R3, R38, UR48, 0x3 ;  /* 0x0000003026037c11 */ /* 0x000ff6000f8e18ff */
[----:B------:R-:W-:Y:S01]  /*6a60*/  @P1 SHF.L.U32 R2, R71, 0x1f, RZ ;  /* 0x0000001f47021819 */ /* 0x000fe200000006ff */
[----:B------:R-:W-:Y:S06]  /*6a70*/  BRA.U !UP0, `(.L_x_116) ;  /* 0x0000000108247547 */ /* 0x000fec000b800000 */
[----:B------:R-:W-:Y:S01]  /*6a80*/  IMAD.U32 R5, RZ, RZ, UR51 ;  /* 0x00000033ff057e24 */ /* 0x000fe2000f8e00ff */
[----:B------:R-:W-:Y:S01]  /*6a90*/  MOV R0, UR37 ;  /* 0x0000002500007c02 */ /* 0x000fe20008000f00 */
[----:B------:R-:W-:Y:S03]  /*6aa0*/  UIADD3 UR51, UPT, UPT, UR51, 0x1, URZ ;  /* 0x0000000133337890 */ /* 0x000fe6000fffe0ff */
[----:B------:R-:W-:Y:S01]  /*6ab0*/  @P1 LEA R5, R5, UR48, 0x3 ;  /* 0x0000003005051c11 */ /* 0x000fe2000f8e18ff */
[----:B------:R-:W-:Y:S04]  /*6ac0*/  UISETP.NE.AND UP0, UPT, UR51, 0x4, UPT ;  /* 0x000000043300788c */ /* 0x000fe8000bf05270 */
[----:B------:R-:W-:Y:S01]  /*6ad0*/  @P1 VIADD R5, R5, 0x40 ;  /* 0x0000004005051836 */ /* 0x000fe20000000000 */
[----:B------:R-:W-:Y:S04]  /*6ae0*/  USEL UR51, UR51, URZ, UP0 ;  /* 0x000000ff33337287 */ /* 0x000fe80008000000 */
[----:B------:R-:W-:Y:S04]  /*6af0*/  @P1 PRMT R0, R0, 0x654, R5 ;  /* 0x0000065400001816 */ /* 0x000fe80000000005 */
[----:B------:R2:W-:Y:S04]  /*6b00*/  @P1 SYNCS.ARRIVE.TRANS64.RED.A1T0 RZ, [R0+URZ], RZ ;  /* 0x000000ff00ff19a7 */ /* 0x0005e800081004ff */
.L_x_116:
[----:B------:R-:W3:Y:S01]  /*6b10*/  @P1 SYNCS.PHASECHK.TRANS64.TRYWAIT P0, [R3+URZ+0x20], R2 ;  /* 0x00002002030015a7 */ /* 0x000ee200080011ff */
[----:B------:R-:W-:Y:S01]  /*6b20*/  BSSY B1, `(.L_x_117) ;  /* 0x0000012000017945 */ /* 0x000fe20003800000 */
[----:B---3--:R-:W-:Y:S03]  /*6b30*/  @P1 SEL R39, RZ, 0x1, !P0 ;  /* 0x00000001ff271807 */ /* 0x008fe60004000000 */
[----:B------:R-:W-:Y:S05]  /*6b40*/  @!P1 BRA `(.L_x_118) ;  /* 0x00000000003c9947 */ /* 0x000fea0003800000 */
[----:B------:R-:W-:Y:S01]  /*6b50*/  ISETP.NE.AND P1, PT, R80, RZ, PT ;  /* 0x000000ff5000720c */ /* 0x000fe20003f25270 */
[----:B------:R-:W-:Y:S01]  /*6b60*/  BSSY B0, `(.L_x_119) ;  /* 0x0000009000007945 */ /* 0x000fe20003800000 */
[----:B------:R-:W-:Y:S11]  /*6b70*/  ISETP.NE.AND P0, PT, R39, RZ, PT ;  /* 0x000000ff2700720c */ /* 0x000ff60003f05270 */
[----:B------:R-:W-:Y:S05]  /*6b80*/  @P1 IMAD R4, R38, 0x1000, R77 ;  /* 0x0000100026041824 */ /* 0x000fea00078e024d */
[----:B------:R-:W-:Y:S05]  /*6b90*/  @P1 IADD3 R2, PT, PT, R4, UR48, RZ ;  /* 0x0000003004021c10 */ /* 0x000fea000fffe0ff */
[----:B------:R-:W-:Y:S01]  /*6ba0*/  @P1 IMAD.IADD R2, R81, 0x1, R2 ;  /* 0x0000000151021824 */ /* 0x000fe200078e0202 */
[----:B------:R-:W-:Y:S06]  /*6bb0*/  @P0 BRA `(.L_x_120) ;  /* 0x00000000000c0947 */ /* 0x000fec0003800000 */
[----:B--2---:R-:W-:Y:S04]  /*6bc0*/  SHF.L.U32 R0, R71, 0x1f, RZ ;  /* 0x0000001f47007819 */ /* 0x004fe800000006ff */
[----:B------:R-:W2:Y:S02]  /*6bd0*/  SYNCS.PHASECHK.TRANS64.TRYWAIT P0, [R3+URZ+0x20], R0 ;  /* 0x00002000030075a7 */ /* 0x000ea400080011ff */
[----:B--2---:R-:W-:Y:S05]  /*6be0*/  @!P0 BRA `(.L_x_121) ;  /* 0x0000002400dc8947 */ /* 0x004fea0003800000 */
.L_x_120:
[----:B------:R-:W-:Y:S05]  /*6bf0*/  BSYNC B0 ;  /* 0x0000000000007941 */ /* 0x000fea0003800000 */
.L_x_119:
[----:B------:R-:W-:Y:S02]  /*6c00*/  ISETP.NE.AND P0, PT, R80, RZ, PT ;  /* 0x000000ff5000720c */ /* 0x000fe40003f05270 */
[----:B------:R-:W-:Y:S11]  /*6c10*/  IADD3 R38, PT, PT, R38, 0x1, RZ ;  /* 0x0000000126267810 */ /* 0x000ff60007ffe0ff */
[----:B------:R3:W4:Y:S04]  /*6c20*/  @P0 LDS.128 R40, [R4+UR48+0x200] ;  /* 0x0002003004280984 */ /* 0x0007280008000c00 */
[----:B------:R3:W1:Y:S02]  /*6c30*/  @P0 LDS.128 R48, [R2+0x200] ;  /* 0x0002000002300984 */ /* 0x0006640000000c00 */
.L_x_118:
[----:B------:R-:W-:Y:S05]  /*6c40*/  BSYNC B1 ;  /* 0x0000000000017941 */ /* 0x000fea0003800000 */
.L_x_117:
[----:B--2---:R-:W-:Y:S05]  /*6c50*/  VIADD R3, R34, 0x10 ;  /* 0x0000001022037836 */ /* 0x004fea0000000000 */
[----:B------:R-:W-:Y:S04]  /*6c60*/  SHF.R.U32.HI R3, RZ, 0x15, R3 ;  /* 0x00000015ff037819 */ /* 0x000fe80000011603 */
[----:B------:R-:W-:Y:S11]  /*6c70*/  LOP3.LUT P0, RZ, R3, 0x3, R66, 0x48, !PT ;  /* 0x0000000303ff7812 */ /* 0x000ff60007804842 */
[----:B------:R-:W-:Y:S02]  /*6c80*/  @!UPT UIADD3 URZ, UPT, UPT, URZ, URZ, URZ ;  /* 0x000000fffffff290 */ /* 0x000fe4000fffe0ff */
[----:B------:R-:W-:Y:S05]  /*6c90*/  @!P0 BRA `(.L_x_122) ;  /* 0x0000000000408947 */ /* 0x000fea0003800000 */
[----:B------:R-:W2:Y:S01]  /*6ca0*/  LDCU.64 UR8, c[0x4][0x70] ;  /* 0x01000e00ff0877ac */ /* 0x000ea20008000a00 */
[----:B------:R-:W-:Y:S01]  /*6cb0*/  MOV R3, 0x0 ;  /* 0x0000000000037802 */ /* 0x000fe20000000f00 */
[----:B------:R-:W-:Y:S02]  /*6cc0*/  HFMA2 R12, -RZ, RZ, 0, 5.9604644775390625e-08 ;  /* 0x00000001ff0c7431 */ /* 0x000fe400000001ff */
[----:B------:R-:W-:Y:S02]  /*6cd0*/  IMAD.MOV.U32 R8, RZ, RZ, 0x192 ;  /* 0x00000192ff087424 */ /* 0x000fe400078e00ff */
[----:B------:R-:W-:Y:S01]  /*6ce0*/  IMAD.MOV.U32 R13, RZ, RZ, RZ ;  /* 0x000000ffff0d7224 */ /* 0x000fe200078e00ff */
[----:B------:R-:W5:Y:S01]  /*6cf0*/  LDCU.64 UR6, c[0x4][0x78] ;  /* 0x01000f00ff0677ac */ /* 0x000f620008000a00 */
[----:B---3--:R-:W3:Y:S01]  /*6d00*/  LDC.64 R2, c[0x4][R3] ;  /* 0x0100000003027b82 */ /* 0x008ee20000000a00 */
[----:B------:R-:W4:Y:S01]  /*6d10*/  LDCU.64 UR4, c[0x4][0x10] ;  /* 0x01000200ff0477ac */ /* 0x000f220008000a00 */
[----:B--2---:R-:W-:Y:S01]  /*6d20*/  MOV R5, UR9 ;  /* 0x0000000900057c02 */ /* 0x004fe20008000f00 */
[----:B------:R-:W-:Y:S01]  /*6d30*/  IMAD.U32 R4, RZ, RZ, UR8 ;  /* 0x00000008ff047e24 */ /* 0x000fe2000f8e00ff */
[----:B-----5:R-:W-:Y:S01]  /*6d40*/  MOV R7, UR7 ;  /* 0x0000000700077c02 */ /* 0x020fe20008000f00 */
[----:B------:R-:W-:Y:S01]  /*6d50*/  IMAD.U32 R6, RZ, RZ, UR6 ;  /* 0x00000006ff067e24 */ /* 0x000fe2000f8e00ff */
[----:B----4-:R-:W-:Y:S01]  /*6d60*/  MOV R11, UR5 ;  /* 0x00000005000b7c02 */ /* 0x010fe20008000f00 */
[----:B------:R-:W-:Y:S02]  /*6d70*/  IMAD.U32 R10, RZ, RZ, UR4 ;  /* 0x00000004ff0a7e24 */ /* 0x000fe4000f8e00ff */
[----:B------:R-:W-:Y:S07]  /*6d80*/  LEPC R20, `(.L_x_122) ;  /* 0x000000001014794e */ /* 0x000fee0000000000 */
[----:B-1-3--:R-:W-:Y:S05]  /*6d90*/  CALL.ABS.NOINC R2 ;  /* 0x0000000002007343 */ /* 0x00afea0003c00000 */
.L_x_122:
[----:B------:R-:W-:Y:S01]  /*6da0*/  ISETP.NE.AND P6, PT, R78, RZ, PT ;  /* 0x000000ff4e00720c */ /* 0x000fe20003fc5270 */
[----:B------:R-:W-:Y:S05]  /*6db0*/  WARPSYNC.ALL ;  /* 0x0000000000007948 */ /* 0x000fea0003800000 */
[----:B------:R-:W-:Y:S01]  /*6dc0*/  R2UR UR4, R34 ;  /* 0x00000000220472ca */ /* 0x000fe200000e0000 */
[--C-:B----4-:R-:W-:Y:S01]  /*6dd0*/  HADD2.F32 R20, -RZ, R40.reuse.H0_H0 ;  /* 0x20000028ff147230 */ /* 0x110fe20000004100 */
[----:B------:R-:W-:Y:S01]  /*6de0*/  ISETP.NE.AND P0, PT, R72, RZ, PT ;  /* 0x000000ff4800720c */ /* 0x000fe20003f05270 */
[----:B------:R-:W-:Y:S01]  /*6df0*/  HADD2.F32 R21, -RZ, R40.H1_H1 ;  /* 0x30000028ff157230 */ /* 0x000fe20000004100 */
[----:B------:R-:W-:Y:S01]  /*6e00*/  MOV R82, UR51 ;  /* 0x0000003300527c02 */ /* 0x000fe20008000f00 */
[--C-:B------:R-:W-:Y:S01]  /*6e10*/  HADD2.F32 R36, -RZ, R41.reuse.H1_H1 ;  /* 0x30000029ff247230 */ /* 0x100fe20000004100 */
[----:B------:R-:W-:Y:S01]  /*6e20*/  MOV R83, UR37 ;  /* 0x0000002500537c02 */ /* 0x000fe20008000f00 */
[----:B-1----:R-:W-:Y:S01]  /*6e30*/  HADD2.F32 R37, -RZ, R48.H0_H0 ;  /* 0x20000030ff257230 */ /* 0x002fe20000004100 */
[----:B------:R-:W-:Y:S01]  /*6e40*/  @P6 LEA R82, R82, UR48, 0x3 ;  /* 0x0000003052526c11 */ /* 0x000fe2000f8e18ff */
[----:B------:R-:W-:Y:S01]  /*6e50*/  BSSY.RECONVERGENT B0, `(.L_x_123) ;  /* 0x0000052000007945 */ /* 0x000fe20003800200 */
[----:B------:R-:W-:Y:S02]  /*6e60*/  @P6 SHF.L.U32 R88, R71, 0x1f, RZ ;  /* 0x0000001f47586819 */ /* 0x000fe400000006ff */
[----:B------:R-:W-:Y:S01]  /*6e70*/  @P6 IADD3 R82, PT, PT, R82, 0x40, RZ ;  /* 0x0000004052526810 */ /* 0x000fe20007ffe0ff */
[----:B---3--:R-:W1:Y:S03]  /*6e80*/  LDTM.x16 R4, tmem[UR4+0x10] ;  /* 0x00001004000479ee */ /* 0x008e660008240000 */
[----:B------:R-:W-:Y:S02]  /*6e90*/  @P6 PRMT R82, R83, 0x654, R82 ;  /* 0x0000065453526816 */ /* 0x000fe40000000052 */
[----:B------:R-:W-:Y:S01]  /*6ea0*/  LEA R83, R38, UR48, 0x3 ;  /* 0x0000003026537c11 */ /* 0x000fe2000f8e18ff */
[C---:B-1----:R-:W-:Y:S01]  /*6eb0*/  FMUL R0, R32.reuse, R4 ;  /* 0x0000000420007220 */ /* 0x042fe20000400000 */
[C---:B------:R-:W-:Y:S01]  /*6ec0*/  FMUL R2, R32.reuse, R5 ;  /* 0x0000000520027220 */ /* 0x040fe20000400000 */
[C---:B------:R-:W-:Y:S01]  /*6ed0*/  FMUL R3, R32.reuse, R6 ;  /* 0x0000000620037220 */ /* 0x040fe20000400000 */
[C---:B------:R-:W-:Y:S01]  /*6ee0*/  FMUL R7, R32.reuse, R7 ;  /* 0x0000000720077220 */ /* 0x040fe20000400000 */
[C---:B------:R-:W-:Y:S01]  /*6ef0*/  FFMA R0, R35.reuse, R20, R0 ;  /* 0x0000001423007223 */ /* 0x040fe20000000000 */
[----:B------:R-:W-:Y:S02]  /*6f00*/  HADD2.F32 R20, -RZ, R41.H0_H0 ;  /* 0x20000029ff147230 */ /* 0x000fe40000004100 */
[C---:B------:R-:W-:Y:S01]  /*6f10*/  FFMA R2, R35.reuse, R21, R2 ;  /* 0x0000001523027223 */ /* 0x040fe20000000002 */
[C---:B------:R-:W-:Y:S01]  /*6f20*/  FMUL R4, R32.reuse, R8 ;  /* 0x0000000820047220 */ /* 0x040fe20000400000 */
[C---:B------:R-:W-:Y:S01]  /*6f30*/  FMUL R5, R32.reuse, R9 ;  /* 0x0000000920057220 */ /* 0x040fe20000400000 */
[--C-:B------:R-:W-:Y:S02]  /*6f40*/  HADD2.F32 R21, -RZ, R43.reuse.H0_H0 ;  /* 0x2000002bff157230 */ /* 0x100fe40000004100 */
[C---:B------:R-:W-:Y:S01]  /*6f50*/  FFMA R3, R35.reuse, R20, R3 ;  /* 0x0000001423037223 */ /* 0x040fe20000000003 */
[--C-:B------:R-:W-:Y:S02]  /*6f60*/  HADD2.F32 R20, -RZ, R42.reuse.H0_H0 ;  /* 0x2000002aff147230 */ /* 0x100fe40000004100 */
[C---:B------:R-:W-:Y:S01]  /*6f70*/  FFMA R7, R35.reuse, R36, R7 ;  /* 0x0000002423077223 */ /* 0x040fe20000000007 */
[C---:B------:R-:W-:Y:S01]  /*6f80*/  FMUL R6, R32.reuse, R10 ;  /* 0x0000000a20067220 */ /* 0x040fe20000400000 */
[----:B------:R-:W-:Y:S02]  /*6f90*/  HADD2.F32 R36, -RZ, R43.H1_H1 ;  /* 0x3000002bff247230 */ /* 0x000fe40000004100 */
[C---:B------:R-:W-:Y:S01]  /*6fa0*/  FMUL R11, R32.reuse, R11 ;  /* 0x0000000b200b7220 */ /* 0x040fe20000400000 */
[C---:B------:R-:W-:Y:S01]  /*6fb0*/  FFMA R4, R35.reuse, R20, R4 ;  /* 0x0000001423047223 */ /* 0x040fe20000000004 */
[----:B------:R-:W-:Y:S02]  /*6fc0*/  HADD2.F32 R20, -RZ, R42.H1_H1 ;  /* 0x3000002aff147230 */ /* 0x000fe40000004100 */
[C---:B------:R-:W-:Y:S01]  /*6fd0*/  FMUL R8, R32.reuse, R12 ;  /* 0x0000000c20087220 */ /* 0x040fe20000400000 */
[C---:B------:R-:W-:Y:S01]  /*6fe0*/  FMUL R9, R32.reuse, R13 ;  /* 0x0000000d20097220 */ /* 0x040fe20000400000 */
[C---:B------:R-:W-:Y:S01]  /*6ff0*/  FMUL R10, R32.reuse, R14 ;  /* 0x0000000e200a7220 */ /* 0x040fe20000400000 */
[C---:B------:R-:W-:Y:S01]  /*7000*/  FMUL R15, R32.reuse, R15 ;  /* 0x0000000f200f7220 */ /* 0x040fe20000400000 */
[C---:B------:R-:W-:Y:S01]  /*7010*/  FFMA R5, R35.reuse, R20, R5 ;  /* 0x0000001423057223 */ /* 0x040fe20000000005 */
[----:B------:R-:W-:Y:S02]  /*7020*/  HADD2.F32 R20, -RZ, R48.H1_H1 ;  /* 0x30000030ff147230 */ /* 0x000fe40000004100 */
[C---:B------:R-:W-:Y:S01]  /*7030*/  FFMA R6, R35.reuse, R21, R6 ;  /* 0x0000001523067223 */ /* 0x040fe20000000006 */
[C---:B------:R-:W-:Y:S01]  /*7040*/  FFMA R11, R35.reuse, R36, R11 ;  /* 0x00000024230b7223 */ /* 0x040fe2000000000b */
[C---:B------:R-:W-:Y:S01]  /*7050*/  FFMA R8, R35.reuse, R37, R8 ;  /* 0x0000002523087223 */ /* 0x040fe20000000008 */
[--C-:B------:R-:W-:Y:S02]  /*7060*/  HADD2.F32 R21, -RZ, R49.reuse.H0_H0 ;  /* 0x20000031ff157230 */ /* 0x100fe40000004100 */
[C---:B------:R-:W-:Y:S01]  /*7070*/  FFMA R9, R35.reuse, R20, R9 ;  /* 0x0000001423097223 */ /* 0x040fe20000000009 */
[----:B------:R-:W-:Y:S02]  /*7080*/  HADD2.F32 R20, -RZ, R49.H1_H1 ;  /* 0x30000031ff147230 */ /* 0x000fe40000004100 */
[C---:B------:R-:W-:Y:S01]  /*7090*/  FMUL R12, R32.reuse, R16 ;  /* 0x00000010200c7220 */ /* 0x040fe20000400000 */
[C---:B------:R-:W-:Y:S01]  /*70a0*/  FMUL R13, R32.reuse, R17 ;  /* 0x00000011200d7220 */ /* 0x040fe20000400000 */
[C---:B------:R-:W-:Y:S01]  /*70b0*/  FFMA R10, R35.reuse, R21, R10 ;  /* 0x00000015230a7223 */ /* 0x040fe2000000000a */
[--C-:B------:R-:W-:Y:S02]  /*70c0*/  HADD2.F32 R21, -RZ, R50.reuse.H0_H0 ;  /* 0x20000032ff157230 */ /* 0x100fe40000004100 */
[C---:B------:R-:W-:Y:S01]  /*70d0*/  FFMA R15, R35.reuse, R20, R15 ;  /* 0x00000014230f7223 */ /* 0x040fe2000000000f */
[----:B------:R-:W-:Y:S02]  /*70e0*/  HADD2.F32 R20, -RZ, R50.H1_H1 ;  /* 0x30000032ff147230 */ /* 0x000fe40000004100 */
[C---:B------:R-:W-:Y:S01]  /*70f0*/  FMUL R14, R32.reuse, R18 ;  /* 0x00000012200e7220 */ /* 0x040fe20000400000 */
[--C-:B------:R-:W-:Y:S02]  /*7100*/  HADD2.F32 R37, -RZ, R51.reuse.H0_H0 ;  /* 0x20000033ff257230 */ /* 0x100fe40000004100 */
[----:B------:R-:W-:Y:S01]  /*7110*/  FMUL R19, R32, R19 ;  /* 0x0000001320137220 */ /* 0x000fe20000400000 */
[----:B------:R-:W-:Y:S01]  /*7120*/  HADD2.F32 R36, -RZ, R51.H1_H1 ;  /* 0x30000033ff247230 */ /* 0x000fe20000004100 */
        /* <DEDUP_REMOVED lines=22> */
[----:B------:R-:W-:Y:S02]  /*7290*/  UIADD3 UR12, UP0, UPT, UR52, 0x680, URZ ;  /* 0x00000680340c7890 */ /* 0x000fe4000ff1e0ff */
[----:B------:R-:W-:Y:S02]  /*72a0*/  UIADD3 UR9, UPT, UPT, UR41, 0x10, URZ ;  /* 0x0000001029097890 */ /* 0x000fe4000fffe0ff */
[----:B------:R-:W-:Y:S02]  /*72b0*/  UIADD3 UR8, UPT, UPT, UR48, 0x1200, URZ ;  /* 0x0000120030087890 */ /* 0x000fe4000fffe0ff */
[----:B------:R-:W-:Y:S01]  /*72c0*/  UIADD3.X UR13, UPT, UPT, URZ, UR53, URZ, UP0, !UPT ;  /* 0x00000035ff0d7290 */ /* 0x000fe200087fe4ff */
[----:B------:R-:W-:Y:S01]  /*72d0*/  UMOV UR10, UR42 ;  /* 0x0000002a000a7c82 */ /* 0x000fe20008000000 */
[----:B------:R-:W-:Y:S01]  /*72e0*/  UMOV UR11, UR36 ;  /* 0x00000024000b7c82 */ /* 0x000fe20008000000 */
[----:B------:R-:W-:Y:S02]  /*72f0*/  UIADD3 UR5, UPT, UPT, UR41, 0x50, URZ ;  /* 0x0000005029057890 */ /* 0x000fe4000fffe0ff */
[----:B------:R-:W-:Y:S01]  /*7300*/  UIADD3 UR4, UPT, UPT, UR48, 0x1a00, URZ ;  /* 0x00001a0030047890 */ /* 0x000fe2000fffe0ff */
[----:B------:R-:W-:Y:S03]  /*7310*/  UMOV UR6, UR42 ;  /* 0x0000002a00067c82 */ /* 0x000fe60008000000 */
[----:B------:R2:W-:Y:S01]  /*7320*/  UTMASTG.3D [UR8], [UR12] ;  /* 0x000000080c0073b5 */ /* 0x0005e20008010000 */
[----:B------:R-:W-:Y:S04]  /*7330*/  UMOV UR7, UR36 ;  /* 0x0000002400077c82 */ /* 0x000fe80008000000 */
[----:B------:R2:W-:Y:S01]  /*7340*/  UTMASTG.3D [UR4], [UR12] ;  /* 0x000000040c0073b5 */ /* 0x0005e20008010000 */
[----:B------:R0:W-:Y:S01]  /*7350*/  UTMACMDFLUSH ;  /* 0x00000000000079b7 */ /* 0x0001e20000000000 */
[----:B--2---:R-:W-:Y:S04]  /*7360*/  DEPBAR.LE SB0, 0x1 ;  /* 0x000080400000791a */ /* 0x004fe80000000000 */
.L_x_124:
[----:B------:R-:W-:Y:S05]  /*7370*/  BSYNC.RECONVERGENT B0 ;  /* 0x0000000000007941 */ /* 0x000fea0003800200 */
.L_x_123:
[----:B------:R-:W-:Y:S01]  /*7380*/  BAR.SYNC.DEFER_BLOCKING 0x1, 0x80 ;  /* 0x0042000000007b1d */ /* 0x000fe20000010000 */
[----:B------:R-:W-:Y:S04]  /*7390*/  UIADD3 UR40, UPT, UPT, UR51, 0x1, URZ ;  /* 0x0000000133287890 */ /* 0x000fe8000fffe0ff */
[----:B------:R-:W-:Y:S04]  /*73a0*/  UISETP.NE.AND UP0, UPT, UR40, 0x4, UPT ;  /* 0x000000042800788c */ /* 0x000fe8000bf05270 */
[----:B------:R-:W-:Y:S01]  /*73b0*/  USEL UR40, UR40, URZ, UP0 ;  /* 0x000000ff28287287 */ /* 0x000fe20008000000 */
[----:B------:R2:W-:Y:S01]  /*73c0*/  @P6 SYNCS.ARRIVE.TRANS64.RED.A1T0 RZ, [R82+URZ], RZ ;  /* 0x000000ff52ff69a7 */ /* 0x0005e200081004ff */
[----:B------:R-:W-:Y:S01]  /*73d0*/  BSSY B1, `(.L_x_125) ;  /* 0x0000013000017945 */ /* 0x000fe20003800000 */
[----:B------:R-:W3:Y:S02]  /*73e0*/  @P6 SYNCS.PHASECHK.TRANS64.TRYWAIT P0, [R83+URZ+0x20], R88 ;  /* 0x00002058530065a7 */ /* 0x000ee400080011ff */
[----:B---3--:R-:W-:Y:S01]  /*73f0*/  @P6 SEL R39, RZ, 0x1, !P0 ;  /* 0x00000001ff276807 */ /* 0x008fe20004000000 */
[----:B--2---:R-:W-:Y:S06]  /*7400*/  @!P6 BRA `(.L_x_126) ;  /* 0x00000000003ce947 */ /* 0x004fec0003800000 */
[----:B------:R-:W-:Y:S01]  /*7410*/  ISETP.NE.AND P1, PT, R80, RZ, PT ;  /* 0x000000ff5000720c */ /* 0x000fe20003f25270 */
[----:B------:R-:W-:Y:S01]  /*7420*/  BSSY B0, `(.L_x_127) ;  /* 0x0000009000007945 */ /* 0x000fe20003800000 */
[----:B------:R-:W-:Y:S11]  /*7430*/  ISETP.NE.AND P0, PT, R39, RZ, PT ;  /* 0x000000ff2700720c */ /* 0x000ff60003f05270 */
[----:B------:R-:W-:Y:S05]  /*7440*/  @P1 IMAD R2, R38, 0x1000, R77 ;  /* 0x0000100026021824 */ /* 0x000fea00078e024d */
[----:B------:R-:W-:Y:S05]  /*7450*/  @P1 IADD3 R0, PT, PT, R2, UR48, RZ ;  /* 0x0000003002001c10 */ /* 0x000fea000fffe0ff */
[----:B------:R-:W-:Y:S01]  /*7460*/  @P1 IMAD.IADD R0, R81, 0x1, R0 ;  /* 0x0000000151001824 */ /* 0x000fe200078e0200 */
[----:B------:R-:W-:Y:S06]  /*7470*/  @P0 BRA `(.L_x_128) ;  /* 0x00000000000c0947 */ /* 0x000fec0003800000 */
[----:B------:R-:W-:Y:S04]  /*7480*/  SHF.L.U32 R4, R71, 0x1f, RZ ;  /* 0x0000001f47047819 */ /* 0x000fe800000006ff */
[----:B------:R-:W2:Y:S02]  /*7490*/  SYNCS.PHASECHK.TRANS64.TRYWAIT P0, [R83+URZ+0x20], R4 ;  /* 0x00002004530075a7 */ /* 0x000ea400080011ff */
[----:B--2---:R-:W-:Y:S05]  /*74a0*/  @!P0 BRA `(.L_x_129) ;  /* 0x0000001c00c08947 */ /* 0x004fea0003800000 */
.L_x_128:
[----:B------:R-:W-:Y:S05]  /*74b0*/  BSYNC B0 ;  /* 0x0000000000007941 */ /* 0x000fea0003800000 */
.L_x_127:
[----:B------:R-:W-:Y:S02]  /*74c0*/  ISETP.NE.AND P0, PT, R80, RZ, PT ;  /* 0x000000ff5000720c */ /* 0x000fe40003f05270 */
[----:B------:R-:W-:Y:S11]  /*74d0*/  IADD3 R38, PT, PT, R38, 0x1, RZ ;  /* 0x0000000126267810 */ /* 0x000ff60007ffe0ff */
[----:B------:R3:W4:Y:S04]  /*74e0*/  @P0 LDS.128 R40, [R2+UR48+0x200] ;  /* 0x0002003002280984 */ /* 0x0007280008000c00 */
[----:B------:R3:W1:Y:S02]  /*74f0*/  @P0 LDS.128 R48, [R0+0x200] ;  /* 0x0002000000300984 */ /* 0x0006640000000c00 */
.L_x_126:
[----:B------:R-:W-:Y:S05]  /*7500*/  BSYNC B1 ;  /* 0x0000000000017941 */ /* 0x000fea0003800000 */
.L_x_125:
[----:B------:R-:W-:Y:S05]  /*7510*/  VIADD R3, R34, 0x20 ;  /* 0x0000002022037836 */ /* 0x000fea0000000000 */
[----:B------:R-:W-:Y:S04]  /*7520*/  SHF.R.U32.HI R3, RZ, 0x15, R3 ;  /* 0x00000015ff037819 */ /* 0x000fe80000011603 */
[----:B------:R-:W-:Y:S11]  /*7530*/  LOP3.LUT P0, RZ, R3, 0x3, R66, 0x48, !PT ;  /* 0x0000000303ff7812 */ /* 0x000ff60007804842 */
[----:B------:R-:W-:Y:S02]  /*7540*/  @!UPT UIADD3 URZ, UPT, UPT, URZ, URZ, URZ ;  /* 0x000000fffffff290 */ /* 0x000fe4000fffe0ff */
[----:B------:R-:W-:Y:S05]  /*7550*/  @!P0 BRA `(.L_x_130) ;  /* 0x0000000000408947 */ /* 0x000fea0003800000 */
[----:B------:R-:W5:Y:S01]  /*7560*/  LDCU.64 UR8, c[0x4][0x70] ;  /* 0x01000e00ff0877ac */ /* 0x000f620008000a00 */
[----:B------:R-:W-:Y:S01]  /*7570*/  MOV R3, 0x0 ;  /* 0x0000000000037802 */ /* 0x000fe20000000f00 */
[----:B------:R-:W-:Y:S02]  /*7580*/  HFMA2 R12, -RZ, RZ, 0, 5.9604644775390625e-08 ;  /* 0x00000001ff0c7431 */ /* 0x000fe400000001ff */
[----:B------:R-:W-:Y:S02]  /*7590*/  IMAD.MOV.U32 R8, RZ, RZ, 0x192 ;  /* 0x00000192ff087424 */ /* 0x000fe400078e00ff */
[----:B------:R-:W-:Y:S01]  /*75a0*/  IMAD.MOV.U32 R13, RZ, RZ, RZ ;  /* 0x000000ffff0d7224 */ /* 0x000fe200078e00ff */
[----:B------:R-:W4:Y:S01]  /*75b0*/  LDCU.64 UR6, c[0x4][0x78] ;  /* 0x01000f00ff0677ac */ /* 0x000f220008000a00 */
[----:B---3--:R-:W3:Y:S01]  /*75c0*/  LDC.64 R2, c[0x4][R3] ;  /* 0x0100000003027b82 */ /* 0x008ee20000000a00 */
[----:B------:R-:W1:Y:S01]  /*75d0*/  LDCU.64 UR4, c[0x4][0x10] ;  /* 0x01000200ff0477ac */ /* 0x000e620008000a00 */
[----:B-----5:R-:W-:Y:S01]  /*75e0*/  MOV R5, UR9 ;  /* 0x0000000900057c02 */ /* 0x020fe20008000f00 */
[----:B--2---:R-:W-:Y:S01]  /*75f0*/  IMAD.U32 R4, RZ, RZ, UR8 ;  /* 0x00000008ff047e24 */ /* 0x004fe2000f8e00ff */
[----:B----4-:R-:W-:Y:S01]  /*7600*/  MOV R7, UR7 ;  /* 0x0000000700077c02 */ /* 0x010fe20008000f00 */
[----:B------:R-:W-:Y:S01]  /*7610*/  IMAD.U32 R6, RZ, RZ, UR6 ;  /* 0x00000006ff067e24 */ /* 0x000fe2000f8e00ff */
[----:B-1----:R-:W-:Y:S01]  /*7620*/  MOV R11, UR5 ;  /* 0x00000005000b7c02 */ /* 0x002fe20008000f00 */
[----:B------:R-:W-:Y:S02]  /*7630*/  IMAD.U32 R10, RZ, RZ, UR4 ;  /* 0x00000004ff0a7e24 */ /* 0x000fe4000f8e00ff */
[----:B------:R-:W-:Y:S07]  /*7640*/  LEPC R20, `(.L_x_130) ;  /* 0x000000001014794e */ /* 0x000fee0000000000 */
[----:B---3--:R-:W-:Y:S05]  /*7650*/  CALL.ABS.NOINC R2 ;  /* 0x0000000002007343 */ /* 0x008fea0003c00000 */
.L_x_130:
        /* <DEDUP_REMOVED lines=8> */
[----:B--2---:R-:W-:Y:S01]  /*76e0*/  MOV R83, UR37 ;  /* 0x0000002500537c02 */ /* 0x004fe20008000f00 */
[----:B-1----:R-:W-:Y:S01]  /*76f0*/  HADD2.F32 R37, -RZ, R48.H0_H0 ;  /* 0x20000030ff257230 */ /* 0x002fe20000004100 */
[----:B------:R-:W-:Y:S01]  /*7700*/  @P6 LEA R82, R82, UR48, 0x3 ;  /* 0x0000003052526c11 */ /* 0x000fe2000f8e18ff */
[----:B------:R-:W-:Y:S01]  /*7710*/  BSSY.RECONVERGENT B0, `(.L_x_131) ;  /* 0x0000052000007945 */ /* 0x000fe20003800200 */
[----:B------:R-:W-:Y:S02]  /*7720*/  LEA R88, R38, UR48, 0x3 ;  /* 0x0000003026587c11 */ /* 0x000fe4000f8e18ff */
[----:B------:R-:W-:Y:S01]  /*7730*/  @P6 IADD3 R82, PT, PT, R82, 0x40, RZ ;  /* 0x0000004052526810 */ /* 0x000fe20007ffe0ff */
[----:B------:R-:W3:Y:S03]  /*7740*/  LDTM.x16 R4, tmem[UR4+0x20] ;  /* 0x00002004000479ee */ /* 0x000ee60008240000 */
[----:B------:R-:W-:Y:S02]  /*7750*/  @P6 PRMT R82, R83, 0x654, R82 ;  /* 0x0000065453526816 */ /* 0x000fe40000000052 */
[----:B------:R-:W-:Y:S01]  /*7760*/  @P6 SHF.L.U32 R83, R71, 0x1f, RZ ;  /* 0x0000001f47536819 */ /* 0x000fe200000006ff */
[C---:B---3--:R-:W-:Y:S01]  /*7770*/  FMUL R0, R32.reuse, R4 ;  /* 0x0000000420007220 */ /* 0x048fe20000400000 */
        /* <DEDUP_REMOVED lines=75> */
.L_x_132:
[----:B------:R-:W-:Y:S05]  /*7c30*/  BSYNC.RECONVERGENT B0 ;  /* 0x0000000000007941 */ /* 0x000fea0003800200 */
.L_x_131:
        /* <DEDUP_REMOVED lines=19> */
.L_x_136:
[----:B------:R-:W-:Y:S05]  /*7d70*/  BSYNC B0 ;  /* 0x0000000000007941 */ /* 0x000fea0003800000 */
.L_x_135:
[----:B------:R-:W-:Y:S11]  /*7d80*/  ISETP.NE.AND P0, PT, R80, RZ, PT ;  /* 0x000000ff5000720c */ /* 0x000ff60003f05270 */
[----:B------:R-:W-:Y:S02]  /*7d90*/  @!UPT UIADD3 URZ, UPT, UPT, URZ, URZ, URZ ;  /* 0x000000fffffff290 */ /* 0x000fe4000fffe0ff */
[----:B------:R3:W4:Y:S04]  /*7da0*/  @P0 LDS.128 R40, [R38+UR48+0x200] ;  /* 0x0002003026280984 */ /* 0x0007280008000c00 */
[----:B------:R3:W1:Y:S02]  /*7db0*/  @P0 LDS.128 R48, [R81+0x200] ;  /* 0x0002000051300984 */ /* 0x0006640000000c00 */
.L_x_134:
[----:B------:R-:W-:Y:S05]  /*7dc0*/  BSYNC B1 ;  /* 0x0000000000017941 */ /* 0x000fea0003800000 */
.L_x_133:
        /* <DEDUP_REMOVED lines=11> */
[----:B------:R-:W1:Y:S01]  /*7e80*/  LDC.64 R2, c[0x4][R3] ;  /* 0x0100000003027b82 */ /* 0x000e620000000a00 */
[----:B------:R-:W3:Y:S01]  /*7e90*/  LDCU.64 UR4, c[0x4][0x10] ;  /* 0x01000200ff0477ac */ /* 0x000ee20008000a00 */
[----:B--2---:R-:W-:Y:S01]  /*7ea0*/  MOV R5, UR9 ;  /* 0x0000000900057c02 */ /* 0x004fe20008000f00 */
[----:B------:R-:W-:Y:S01]  /*7eb0*/  IMAD.U32 R4, RZ, RZ, UR8 ;  /* 0x00000008ff047e24 */ /* 0x000fe2000f8e00ff */
[----:B-----5:R-:W-:Y:S01]  /*7ec0*/  MOV R7, UR7 ;  /* 0x0000000700077c02 */ /* 0x020fe20008000f00 */
[----:B------:R-:W-:Y:S01]  /*7ed0*/  IMAD.U32 R6, RZ, RZ, UR6 ;  /* 0x00000006ff067e24 */ /* 0x000fe2000f8e00ff */
[----:B---3--:R-:W-:Y:S01]  /*7ee0*/  MOV R11, UR5 ;  /* 0x00000005000b7c02 */ /* 0x008fe20008000f00 */
[----:B------:R-:W-:Y:S02]  /*7ef0*/  IMAD.U32 R10, RZ, RZ, UR4 ;  /* 0x00000004ff0a7e24 */ /* 0x000fe4000f8e00ff */
[----:B------:R-:W-:Y:S07]  /*7f00*/  LEPC R20, `(.L_x_138) ;  /* 0x000000001014794e */ /* 0x000fee0000000000 */
[----:B-1--4-:R-:W-:Y:S05]  /*7f10*/  CALL.ABS.NOINC R2 ;  /* 0x0000000002007343 */ /* 0x012fea0003c00000 */
.L_x_138:
[----:B------:R-:W-:Y:S01]  /*7f20*/  ISETP.NE.AND P0, PT, R72, RZ, PT ;  /* 0x000000ff4800720c */ /* 0x000fe20003f05270 */
[----:B------:R-:W-:Y:S05]  /*7f30*/  WARPSYNC.ALL ;  /* 0x0000000000007948 */ /* 0x000fea0003800000 */
[----:B------:R-:W-:Y:S01]  /*7f40*/  R2UR UR4, R34 ;  /* 0x00000000220472ca */ /* 0x000fe200000e0000 */
[--C-:B----4-:R-:W-:Y:S01]  /*7f50*/  HADD2.F32 R20, -RZ, R40.reuse.H0_H0 ;  /* 0x20000028ff147230 */ /* 0x110fe20000004100 */
[----:B------:R-:W-:Y:S01]  /*7f60*/  IADD3 R74, PT, PT, R74, 0xb0, RZ ;  /* 0x000000b04a4a7810 */ /* 0x000fe20007ffe0ff */
[----:B------:R-:W-:Y:S01]  /*7f70*/  HADD2.F32 R36, -RZ, R40.H1_H1 ;  /* 0x30000028ff247230 */ /* 0x000fe20000004100 */
[----:B------:R-:W-:Y:S01]  /*7f80*/  BSSY.RECONVERGENT B0, `(.L_x_139) ;  /* 0x0000053000007945 */ /* 0x000fe20003800200 */
[--C-:B------:R-:W-:Y:S01]  /*7f90*/  HADD2.F32 R21, -RZ, R41.reuse.H0_H0 ;  /* 0x20000029ff157230 */ /* 0x100fe20000004100 */
[----:B------:R-:W-:Y:S01]  /*7fa0*/  LOP3.LUT R74, R74, 0xfefffff8, RZ, 0xc0, !PT ;  /* 0xfefffff84a4a7812 */ /* 0x000fe200078ec0ff */
[----:B---3--:R-:W-:Y:S02]  /*7fb0*/  HADD2.F32 R38, -RZ, R41.H1_H1 ;  /* 0x30000029ff267230 */ /* 0x008fe40000004100 */
[--C-:B------:R-:W-:Y:S02]  /*7fc0*/  HADD2.F32 R37, -RZ, R42.reuse.H0_H0 ;  /* 0x2000002aff257230 */ /* 0x100fe40000004100 */
[----:B------:R-:W-:Y:S02]  /*7fd0*/  HADD2.F32 R40, -RZ, R42.H1_H1 ;  /* 0x3000002aff287230 */ /* 0x000fe40000004100 */
[----:B------:R-:W2:Y:S01]  /*7fe0*/  LDTM.x16 R4, tmem[UR4+0x30] ;  /* 0x00003004000479ee */ /* 0x000ea20008240000 */
[----:B------:R-:W-:Y:S01]  /*7ff0*/  NOP ;  /* 0x0000000000007918 */ /* 0x000fe20000000000 */
[----:B--2---:R2:W-:Y:S01]  /*8000*/  SYNCS.ARRIVE.TRANS64.RED.A1T0 RZ, [R74+URZ], RZ ;  /* 0x000000ff4aff79a7 */ /* 0x0045e200081004ff */
[--C-:B------:R-:W-:Y:S02]  /*8010*/  HADD2.F32 R39, -RZ, R43.reuse.H0_H0 ;  /* 0x2000002bff277230 */ /* 0x100fe40000004100 */
[----:B------:R-:W-:Y:S02]  /*8020*/  HADD2.F32 R42, -RZ, R43.H1_H1 ;  /* 0x3000002bff2a7230 */ /* 0x000fe40000004100 */
[--C-:B-1----:R-:W-:Y:S02]  /*8030*/  HADD2.F32 R41, -RZ, R48.reuse.H0_H0 ;  /* 0x20000030ff297230 */ /* 0x102fe40000004100 */
[----:B------:R-:W-:Y:S02]  /*8040*/  HADD2.F32 R43, -RZ, R48.H1_H1 ;  /* 0x30000030ff2b7230 */ /* 0x000fe40000004100 */
[--C-:B------:R-:W-:Y:S02]  /*8050*/  HADD2.F32 R44, -RZ, R49.reuse.H0_H0 ;  /* 0x20000031ff2c7230 */ /* 0x100fe40000004100 */
[----:B------:R-:W-:Y:S02]  /*8060*/  HADD2.F32 R46, -RZ, R49.H1_H1 ;  /* 0x30000031ff2e7230 */ /* 0x000fe40000004100 */
[--C-:B------:R-:W-:Y:S02]  /*8070*/  HADD2.F32 R45, -RZ, R50.reuse.H0_H0 ;  /* 0x20000032ff2d7230 */ /* 0x100fe40000004100 */
[----:B------:R-:W-:Y:S02]  /*8080*/  HADD2.F32 R48, -RZ, R50.H1_H1 ;  /* 0x30000032ff307230 */ /* 0x000fe40000004100 */
[--C-:B------:R-:W-:Y:S02]  /*8090*/  HADD2.F32 R47, -RZ, R51.reuse.H0_H0 ;  /* 0x20000033ff2f7230 */ /* 0x100fe40000004100 */
[----:B------:R-:W-:Y:S02]  /*80a0*/  HADD2.F32 R50, -RZ, R51.H1_H1 ;  /* 0x30000033ff327230 */ /* 0x000fe40000004100 */
[C---:B------:R-:W-:Y:S01]  /*80b0*/  FMUL R4, R32.reuse, R4 ;  /* 0x0000000420047220 */ /* 0x040fe20000400000 */
[C---:B------:R-:W-:Y:S01]  /*80c0*/  FMUL R5, R32.reuse, R5 ;  /* 0x0000000520057220 */ /* 0x040fe20000400000 */
[C---:B------:R-:W-:Y:S01]  /*80d0*/  FMUL R6, R32.reuse, R6 ;  /* 0x0000000620067220 */ /* 0x040fe20000400000 */
[C---:B------:R-:W-:Y:S01]  /*80e0*/  FMUL R7, R32.reuse, R7 ;  /* 0x0000000720077220 */ /* 0x040fe20000400000 */
[C---:B------:R-:W-:Y:S01]  /*80f0*/  FFMA R4, R35.reuse, R20, R4 ;  /* 0x0000001423047223 */ /* 0x040fe20000000004 */
        /* <DEDUP_REMOVED lines=21> */
[----:B------:R-:W-:Y:S01]  /*8250*/  FFMA R15, R35, R46, R15 ;  /* 0x0000002e230f7223 */ /* 0x000fe2000000000f */
        /* <DEDUP_REMOVED lines=20> */
[----:B-1----:R-:W1:Y:S02]  /*83a0*/  FENCE.VIEW.ASYNC.S ;  /* 0x00000000000073c6 */ /* 0x002e640000000000 */
[----:B-1----:R-:W-:Y:S06]  /*83b0*/  BAR.SYNC.DEFER_BLOCKING 0x1, 0x80 ;  /* 0x0042000000007b1d */ /* 0x002fec0000010000 */
        /* <DEDUP_REMOVED lines=14> */
[----:B-1----:R-:W-:Y:S04]  /*84a0*/  DEPBAR.LE SB0, 0x1 ;  /* 0x000080400000791a */ /* 0x002fe80000000000 */
.L_x_140:
[----:B------:R-:W-:Y:S05]  /*84b0*/  BSYNC.RECONVERGENT B0 ;  /* 0x0000000000007941 */ /* 0x000fea0003800200 */
.L_x_139:
[----:B------:R-:W-:Y:S01]  /*84c0*/  BAR.SYNC.DEFER_BLOCKING 0x1, 0x80 ;  /* 0x0042000000007b1d */ /* 0x000fe20000010000 */
[----:B------:R-:W-:Y:S01]  /*84d0*/  UISETP.NE.AND UP0, UPT, UR49, -0x4, UPT ;  /* 0xfffffffc3100788c */ /* 0x000fe2000bf05270 */
[----:B------:R-:W-:Y:S08]  /*84e0*/  IADD3 R0, PT, PT, R30, 0x1, RZ ;  /* 0x000000011e007810 */ /* 0x000ff00007ffe0ff */
[----:B------:R-:W-:Y:S05]  /*84f0*/  BRA.U !UP0, `(.L_x_141) ;  /* 0x0000000108287547 */ /* 0x000fea000b800000 */
[----:B------:R-:W-:Y:S01]  /*8500*/  ISETP.NE.AND P0, PT, R78, RZ, PT ;  /* 0x000000ff4e00720c */ /* 0x000fe20003f05270 */
[----:B------:R-:W-:Y:S01]  /*8510*/  IMAD.U32 R3, RZ, RZ, UR51 ;  /* 0x00000033ff037e24 */ /* 0x000fe2000f8e00ff */
[----:B------:R-:W-:Y:S01]  /*8520*/  UIADD3 UR51, UPT, UPT, UR51, 0x1, URZ ;  /* 0x0000000133337890 */ /* 0x000fe2000fffe0ff */
[----:B------:R-:W-:Y:S03]  /*8530*/  IMAD.U32 R2, RZ, RZ, UR37 ;  /* 0x00000025ff027e24 */ /* 0x000fe6000f8e00ff */
[----:B------:R-:W-:Y:S04]  /*8540*/  UISETP.NE.AND UP0, UPT, UR51, 0x4, UPT ;  /* 0x000000043300788c */ /* 0x000fe8000bf05270 */
[----:B------:R-:W-:Y:S03]  /*8550*/  USEL UR51, UR51, URZ, UP0 ;  /* 0x000000ff33337287 */ /* 0x000fe60008000000 */
[----:B------:R-:W-:Y:S05]  /*8560*/  @P0 LEA R3, R3, UR48, 0x3 ;  /* 0x0000003003030c11 */ /* 0x000fea000f8e18ff */
[----:B------:R-:W-:Y:S05]  /*8570*/  @P0 VIADD R3, R3, 0x40 ;  /* 0x0000004003030836 */ /* 0x000fea0000000000 */
[----:B------:R-:W-:Y:S04]  /*8580*/  @P0 PRMT R2, R2, 0x654, R3 ;  /* 0x0000065402020816 */ /* 0x000fe80000000003 */
[----:B------:R1:W-:Y:S03]  /*8590*/  @P0 SYNCS.ARRIVE.TRANS64.RED.A1T0 RZ, [R2+URZ], RZ ;  /* 0x000000ff02ff09a7 */ /* 0x0003e600081004ff */
.L_x_141:
[----:B------:R-:W-:Y:S01]  /*85a0*/  ISETP.NE.AND P2, PT, R73, RZ, PT ;  /* 0x000000ff4900720c */ /* 0x000fe20003f45270 */
[----:B------:R-:W-:Y:S01]  /*85b0*/  UIADD3 UR49, UPT, UPT, UR49, 0x4, URZ ;  /* 0x0000000431317890 */ /* 0x000fe2000fffe0ff */
[----:B------:R-:W-:Y:S01]  /*85c0*/  ISETP.NE.AND P0, PT, R76, 0x2, PT ;  /* 0x000000024c00780c */ /* 0x000fe20003f05270 */
[----:B------:R-:W-:Y:S01]  /*85d0*/  IMAD.IADD R20, R29, 0x1, R58 ;  /* 0x000000011d147824 */ /* 0x000fe200078e023a */
[----:B------:R-:W-:Y:S01]  /*85e0*/  ISETP.NE.AND P1, PT, R0, 0x4, PT ;  /* 0x000000040000780c */ /* 0x000fe20003f25270 */
[----:B------:R-:W-:Y:S01]  /*85f0*/  IMAD.IADD R21, R31, 0x1, R60 ;  /* 0x000000011f157824 */ /* 0x000fe200078e023c */
[----:B-1----:R-:W-:Y:S02]  /*8600*/  SEL R2, RZ, 0x1, P0 ;  /* 0x00000001ff027807 */ /* 0x002fe40000000000 */
[----:B------:R-:W-:Y:S02]  /*8610*/  SEL R3, RZ, 0x1, P1 ;  /* 0x00000001ff037807 */ /* 0x000fe40000800000 */
[----:B------:R-:W-:Y:S02]  /*8620*/  LOP3.LUT R69, R69, R2, RZ, 0x3c, !PT ;  /* 0x0000000245457212 */ /* 0x000fe400078e3cff */
[----:B------:R-:W-:Y:S02]  /*8630*/  LOP3.LUT R70, R70, R3, RZ, 0x3c, !PT ;  /* 0x0000000346467212 */ /* 0x000fe400078e3cff */
[----:B------:R-:W-:Y:S02]  /*8640*/  @P2 R2UR UR36, R68 ;  /* 0x00000000442422ca */ /* 0x000fe400000e0000 */
[----:B------:R-:W-:Y:S02]  /*8650*/  SEL R76, R76, RZ, P0 ;  /* 0x000000ff4c4c7207 */ /* 0x000fe40000000000 */
[----:B------:R-:W-:Y:S01]  /*8660*/  SEL R30, R0, RZ, P1 ;  /* 0x000000ff001e7207 */ /* 0x000fe20000800000 */
[----:B------:R-:W-:Y:S10]  /*8670*/  @P2 BRA `(.L_x_142) ;  /* 0xffffffcc00d42947 */ /* 0x000ff4000383ffff */
[----:B------:R-:W-:-:S09]  /*8680*/  UISETP.NE.AND UP0, UPT, UR50, URZ, UPT ;  /* 0x000000ff3200728c */ /* 0x000fd2000bf05270 */
[----:B------:R-:W-:Y:S05]  /*8690*/  BRA.U !UP0, `(.L_x_143) ;  /* 0x0000000108487547 */ /* 0x000fea000b800000 */
[----:B------:R-:W1:Y:S02]  /*86a0*/  LDCU.64 UR4, c[0x0][0x890] ;  /* 0x00011200ff0477ac */ /* 0x000e640008000a00 */
[----:B-1----:R-:W-:-:S04]  /*86b0*/  UISETP.NE.U32.AND UP0, UPT, UR4, URZ, UPT ;  /* 0x000000ff0400728c */ /* 0x002fc8000bf05070 */
[----:B------:R-:W-:-:S09]  /*86c0*/  UISETP.NE.AND.EX UP0, UPT, UR5, URZ, UPT, UP0 ;  /* 0x000000ff0500728c */ /* 0x000fd2000bf05300 */
[----:B------:R-:W-:Y:S05]  /*86d0*/  BRA.U UP0, `(.L_x_144) ;  /* 0x00000001000c7547 */ /* 0x000fea000b800000 */
[----:B------:R-:W-:-:S13]  /*86e0*/  FSETP.NEU.AND P0, PT, R35, RZ, PT ;  /* 0x000000ff2300720b */ /* 0x000fda0003f0d000 */
[----:B------:R-:W-:Y:S05]  /*86f0*/  @!P0 EXIT ;  /* 0x000000000000894d */ /* 0x000fea0003800000 */
[----:B------:R-:W-:Y:S05]  /*8700*/  BRA `(.L_x_143) ;  /* 0x00000000002c7947 */ /* 0x000fea0003800000 */
.L_x_144:
[----:B------:R-:W-:Y:S01]  /*8710*/  ISETP.NE.AND P0, PT, R75, RZ, PT ;  /* 0x000000ff4b00720c */ /* 0x000fe20003f05270 */
[----:B------:R-:W-:-:S12]  /*8720*/  BSSY.RECONVERGENT B0, `(.L_x_143) ;  /* 0x0000009000007945 */ /* 0x000fd80003800200 */
[----:B------:R-:W-:Y:S05]  /*8730*/  @P0 BRA `(.L_x_145) ;  /* 0x0000000000140947 */ /* 0x000fea0003800000 */
[----:B------:R-:W1:Y:S02]  /*8740*/  LDCU.64 UR4, c[0x0][0x888] ;  /* 0x00011100ff0477ac */ /* 0x000e640008000a00 */
[----:B-1----:R-:W-:-:S04]  /*8750*/  ISETP.NE.U32.AND P0, PT, RZ, UR4, PT ;  /* 0x00000004ff007c0c */ /* 0x002fc8000bf05070 */
[----:B------:R-:W-:-:S13]  /*8760*/  ISETP.NE.AND.EX P0, PT, RZ, UR5, PT, P0 ;  /* 0x00000005ff007c0c */ /* 0x000fda000bf05300 */
[----:B------:R-:W-:Y:S05]  /*8770*/  @!P0 EXIT ;  /* 0x000000000000894d */ /* 0x000fea0003800000 */
[----:B------:R-:W-:Y:S05]  /*8780*/  BRA `(.L_x_146) ;  /* 0x0000000000087947 */ /* 0x000fea0003800000 */
.L_x_145:
[----:B------:R-:W-:-:S13]  /*8790*/  FSETP.NEU.AND P0, PT, R35, RZ, PT ;  /* 0x000000ff2300720b */ /* 0x000fda0003f0d000 */
[----:B------:R-:W-:Y:S05]  /*87a0*/  @!P0 EXIT ;  /* 0x000000000000894d */ /* 0x000fea0003800000 */
.L_x_146:
[----:B------:R-:W-:Y:S05]  /*87b0*/  BSYNC.RECONVERGENT B0 ;  /* 0x0000000000007941 */ /* 0x000fea0003800200 */
.L_x_143:
[----:B------:R-:W-:Y:S01]  /*87c0*/  ULEA UR4, UR51, UR48, 0x3 ;  /* 0x0000003033047291 */ /* 0x000fe2000f8e18ff */
[----:B------:R-:W-:-:S04]  /*87d0*/  DEPBAR.LE SB0, 0x0 ;  /* 0x000080000000791a */ /* 0x000fc80000000000 */
[----:B------:R-:W-:-:S04]  /*87e0*/  UIADD3 UR4, UPT, UPT, UR4, 0x40, URZ ;  /* 0x0000004004047890 */ /* 0x000fc8000fffe0ff */
[----:B------:R-:W-:-:S09]  /*87f0*/  UPRMT UR4, UR37, 0x654, UR4 ;  /* 0x0000065425047896 */ /* 0x000fd20008000004 */
[----:B------:R-:W-:Y:S01]  /*8800*/  SYNCS.ARRIVE.TRANS64.RED.A1T0 RZ, [UR4], RZ ;  /* 0x000000ffffff79a7 */ /* 0x000fe20008100404 */
[----:B------:R-:W-:Y:S05]  /*8810*/  EXIT ;  /* 0x000000000000794d */ /* 0x000fea0003800000 */
.L_x_24:
[----:B--2---:R2:W4:Y:S02]  /*8820*/  SYNCS.PHASECHK.TRANS64.TRYWAIT P0, [R3+URZ+0xe0], R2 ;  /* 0x0000e002030075a7 */ /* 0x00452400080011ff */
[----:B----4-:R-:W-:Y:S05]  /*8830*/  @!P0 NANOSLEEP.SYNCS 0x989680 ;  /* 0x009896800000895d */ /* 0x010fea0003900000 */
[----:B------:R-:W4:Y:S02]  /*8840*/  @!P0 SYNCS.PHASECHK.TRANS64 P0, [R3+URZ+0xe0], R2 ;  /* 0x0000e002030085a7 */ /* 0x000f2400080010ff */
[----:B----4-:R-:W-:Y:S05]  /*8850*/  @!P0 BRA `(.L_x_24) ;  /* 0xfffffffc00f08947 */ /* 0x010fea000383ffff */
[----:B------:R-:W-:Y:S05]  /*8860*/  BRA `(.L_x_147) ;  /* 0xffffff90001c7947 */ /* 0x000fea000383ffff */
.L_x_27:
[----:B-1----:R-:W-:-:S07]  /*8870*/  MOV R2, UR33 ;  /* 0x0000002100027c02 */ /* 0x002fce0008000f00 */
.L_x_148:
[----:B-1----:R1:W2:Y:S02]  /*8880*/  SYNCS.PHASECHK.TRANS64.TRYWAIT P0, [R2+URZ+0x10], R5 ;  /* 0x00001005020075a7 */ /* 0x0022a400080011ff */
[----:B--2---:R-:W-:Y:S05]  /*8890*/  @!P0 NANOSLEEP.SYNCS 0x989680 ;  /* 0x009896800000895d */ /* 0x004fea0003900000 */
[----:B------:R-:W2:Y:S02]  /*88a0*/  @!P0 SYNCS.PHASECHK.TRANS64 P0, [R2+URZ+0x10], R5 ;  /* 0x00001005020085a7 */ /* 0x000ea400080010ff */
[----:B--2---:R-:W-:Y:S05]  /*88b0*/  @!P0 BRA `(.L_x_148) ;  /* 0xfffffffc00f08947 */ /* 0x004fea000383ffff */
[----:B------:R-:W-:Y:S05]  /*88c0*/  BRA `(.L_x_26) ;  /* 0xffffff9000847947 */ /* 0x000fea000383ffff */
.L_x_34:
[----:B-1----:R-:W-:-:S07]  /*88d0*/  MOV R2, UR17 ;  /* 0x0000001100027c02 */ /* 0x002fce0008000f00 */
.L_x_149:
[----:B-1----:R1:W2:Y:S02]  /*88e0*/  SYNCS.PHASECHK.TRANS64.TRYWAIT P0, [R2+URZ+0x10], R5 ;  /* 0x00001005020075a7 */ /* 0x0022a400080011ff */
[----:B--2---:R-:W-:Y:S05]  /*88f0*/  @!P0 NANOSLEEP.SYNCS 0x989680 ;  /* 0x009896800000895d */ /* 0x004fea0003900000 */
[----:B------:R-:W2:Y:S02]  /*8900*/  @!P0 SYNCS.PHASECHK.TRANS64 P0, [R2+URZ+0x10], R5 ;  /* 0x00001005020085a7 */ /* 0x000ea400080010ff */
[----:B--2---:R-:W-:Y:S05]  /*8910*/  @!P0 BRA `(.L_x_149) ;  /* 0xfffffffc00f08947 */ /* 0x004fea000383ffff */
[----:B------:R-:W-:Y:S05]  /*8920*/  BRA `(.L_x_33) ;  /* 0xffffff9400487947 */ /* 0x000fea000383ffff */
.L_x_39:
[----:B-1----:R1:W2:Y:S02]  /*8930*/  SYNCS.PHASECHK.TRANS64.TRYWAIT P0, [R2+URZ+0x70], R3 ;  /* 0x00007003020075a7 */ /* 0x0022a400080011ff */
[----:B--2---:R-:W-:Y:S05]  /*8940*/  @!P0 NANOSLEEP.SYNCS 0x989680 ;  /* 0x009896800000895d */ /* 0x004fea0003900000 */
[----:B------:R-:W2:Y:S02]  /*8950*/  @!P0 SYNCS.PHASECHK.TRANS64 P0, [R2+URZ+0x70], R3 ;  /* 0x00007003020085a7 */ /* 0x000ea400080010ff */
[----:B--2---:R-:W-:Y:S05]  /*8960*/  @!P0 BRA `(.L_x_39) ;  /* 0xfffffffc00f08947 */ /* 0x004fea000383ffff */
[----:B------:R-:W-:Y:S05]  /*8970*/  BRA `(.L_x_150) ;  /* 0xffffff9400f47947 */ /* 0x000fea000383ffff */
.L_x_43:
[----:B---3--:R-:W-:-:S07]  /*8980*/  MOV R0, UR4 ;  /* 0x0000000400007c02 */ /* 0x008fce0008000f00 */
.L_x_151:
[----:B-1----:R1:W2:Y:S02]  /*8990*/  SYNCS.PHASECHK.TRANS64.TRYWAIT P0, [R0+URZ], R3 ;  /* 0x00000003000075a7 */ /* 0x0022a400080011ff */
[----:B--2---:R-:W-:Y:S05]  /*89a0*/  @!P0 NANOSLEEP.SYNCS 0x989680 ;  /* 0x009896800000895d */ /* 0x004fea0003900000 */
[----:B------:R-:W2:Y:S02]  /*89b0*/  @!P0 SYNCS.PHASECHK.TRANS64 P0, [R0+URZ], R3 ;  /* 0x00000003000085a7 */ /* 0x000ea400080010ff */
[----:B--2---:R-:W-:Y:S05]  /*89c0*/  @!P0 BRA `(.L_x_151) ;  /* 0xfffffffc00f08947 */ /* 0x004fea000383ffff */
[----:B------:R-:W-:Y:S05]  /*89d0*/  BRA `(.L_x_152) ;  /* 0xffffff9c00647947 */ /* 0x000fea000383ffff */
.L_x_46:
[----:B-1----:R1:W2:Y:S02]  /*89e0*/  SYNCS.PHASECHK.TRANS64.TRYWAIT P0, [R0+URZ+0xd0], R5 ;  /* 0x0000d005000075a7 */ /* 0x0022a400080011ff */
[----:B--2---:R-:W-:Y:S05]  /*89f0*/  @!P0 NANOSLEEP.SYNCS 0x989680 ;  /* 0x009896800000895d */ /* 0x004fea0003900000 */
[----:B------:R-:W2:Y:S02]  /*8a00*/  @!P0 SYNCS.PHASECHK.TRANS64 P0, [R0+URZ+0xd0], R5 ;  /* 0x0000d005000085a7 */ /* 0x000ea400080010ff */
[----:B--2---:R-:W-:Y:S05]  /*8a10*/  @!P0 BRA `(.L_x_46) ;  /* 0xfffffffc00f08947 */ /* 0x004fea000383ffff */
[----:B------:R-:W-:Y:S05]  /*8a20*/  BRA `(.L_x_153) ;  /* 0xffffff9c00c47947 */ /* 0x000fea000383ffff */
.L_x_47:
[----:B------:R-:W-:-:S07]  /*8a30*/  MOV R0, UR5 ;  /* 0x0000000500007c02 */ /* 0x000fce0008000f00 */
.L_x_154:
[----:B-1----:R1:W2:Y:S02]  /*8a40*/  SYNCS.PHASECHK.TRANS64.TRYWAIT P0, [R0+URZ+0x80], R7 ;  /* 0x00008007000075a7 */ /* 0x0022a400080011ff */
[----:B--2---:R-:W-:Y:S05]  /*8a50*/  @!P0 NANOSLEEP.SYNCS 0x989680 ;  /* 0x009896800000895d */ /* 0x004fea0003900000 */
[----:B------:R-:W2:Y:S02]  /*8a60*/  @!P0 SYNCS.PHASECHK.TRANS64 P0, [R0+URZ+0x80], R7 ;  /* 0x00008007000085a7 */ /* 0x000ea400080010ff */
[----:B--2---:R-:W-:Y:S05]  /*8a70*/  @!P0 BRA `(.L_x_154) ;  /* 0xfffffffc00f08947 */ /* 0x004fea000383ffff */
[----:B------:R-:W-:Y:S05]  /*8a80*/  BRA `(.L_x_155) ;  /* 0xffffff9c00d47947 */ /* 0x000fea000383ffff */
.L_x_48:
[----:B-1----:R1:W2:Y:S02]  /*8a90*/  SYNCS.PHASECHK.TRANS64.TRYWAIT P1, [R0+URZ+0x70], R5 ;  /* 0x00007005000075a7 */ /* 0x0022a400080211ff */
[----:B--2---:R-:W-:Y:S05]  /*8aa0*/  @!P1 NANOSLEEP.SYNCS 0x989680 ;  /* 0x009896800000995d */ /* 0x004fea0003900000 */
[----:B------:R-:W2:Y:S02]  /*8ab0*/  @!P1 SYNCS.PHASECHK.TRANS64 P1, [R0+URZ+0x70], R5 ;  /* 0x00007005000095a7 */ /* 0x000ea400080210ff */
[----:B--2---:R-:W-:Y:S05]  /*8ac0*/  @!P1 BRA `(.L_x_48) ;  /* 0xfffffffc00f09947 */ /* 0x004fea000383ffff */
[----:B------:R-:W-:Y:S05]  /*8ad0*/  BRA `(.L_x_156) ;  /* 0xffffffa000047947 */ /* 0x000fea000383ffff */
.L_x_51:
[----:B------:R-:W-:-:S07]  /*8ae0*/  MOV R0, UR5 ;  /* 0x0000000500007c02 */ /* 0x000fce0008000f00 */
.L_x_157:
[----:B-1----:R1:W2:Y:S02]  /*8af0*/  SYNCS.PHASECHK.TRANS64.TRYWAIT P0, [R0+URZ+0x80], R3 ;  /* 0x00008003000075a7 */ /* 0x0022a400080011ff */
[----:B--2---:R-:W-:Y:S05]  /*8b00*/  @!P0 NANOSLEEP.SYNCS 0x989680 ;  /* 0x009896800000895d */ /* 0x004fea0003900000 */
[----:B------:R-:W2:Y:S02]  /*8b10*/  @!P0 SYNCS.PHASECHK.TRANS64 P0, [R0+URZ+0x80], R3 ;  /* 0x00008003000085a7 */ /* 0x000ea400080010ff */
[----:B--2---:R-:W-:Y:S05]  /*8b20*/  @!P0 BRA `(.L_x_157) ;  /* 0xfffffffc00f08947 */ /* 0x004fea000383ffff */
[----:B------:R-:W-:Y:S05]  /*8b30*/  BRA `(.L_x_50) ;  /* 0xffffffa000587947 */ /* 0x000fea000383ffff */
.L_x_60:
[----:B-1----:R-:W-:-:S04]  /*8b40*/  MOV R4, UR4 ;  /* 0x0000000400047c02 */ /* 0x002fc80008000f00 */
[----:B------:R1:W2:Y:S03]  /*8b50*/  SYNCS.PHASECHK.TRANS64.TRYWAIT P0, [R4+URZ+0x8], R5 ;  /* 0x00000805040075a7 */ /* 0x0002a600080011ff */
[----:B--2---:R-:W-:Y:S05]  /*8b60*/  @!P0 NANOSLEEP.SYNCS 0x989680 ;  /* 0x009896800000895d */ /* 0x004fea0003900000 */
[----:B------:R-:W2:Y:S02]  /*8b70*/  @!P0 SYNCS.PHASECHK.TRANS64 P0, [R4+URZ+0x8], R5 ;  /* 0x00000805040085a7 */ /* 0x000ea400080010ff */
[----:B--2---:R-:W-:Y:S05]  /*8b80*/  @!P0 BRA `(.L_x_60) ;  /* 0xfffffffc00ec8947 */ /* 0x004fea000383ffff */
[----:B------:R-:W-:Y:S05]  /*8b90*/  BRA `(.L_x_59) ;  /* 0xffffffa4000c7947 */ /* 0x000fea000383ffff */
.L_x_62:
[----:B------:R-:W-:Y:S01]  /*8ba0*/  BSSY B0, `(.L_x_158) ;  /* 0x0000006000007945 */ /* 0x000fe20003800000 */
[----:B------:R-:W-:-:S07]  /*8bb0*/  MOV R15, 0xffffffff ;  /* 0xffffffff000f7802 */ /* 0x000fce0000000f00 */
[----:B-1---5:R-:W-:Y:S05]  /*8bc0*/  WARPSYNC.COLLECTIVE R15, `(.L_x_159) ;  /* 0x000000000f0c7348 */ /* 0x022fea0003c00000 */
[----:B------:R-:W-:Y:S02]  /*8bd0*/  ELECT P6, UR79, PT ;  /* 0x00000000004f782f */ /* 0x000fe400038c0000 */
[----:B------:R-:W-:Y:S01]  /*8be0*/  MOV R14, UR79 ;  /* 0x0000004f000e7c02 */ /* 0x000fe20008000f00 */
[----:B-1---5:R-:W-:Y:S10]  /*8bf0*/  ENDCOLLECTIVE ;  /* 0x000000000000791b */ /* 0x022ff40003800000 */
.L_x_159:
[----:B------:R-:W-:Y:S05]  /*8c00*/  BSYNC B0 ;  /* 0x0000000000007941 */ /* 0x000fea0003800000 */
.L_x_158:
[----:B------:R-:W-:Y:S05]  /*8c10*/  BRA `(.L_x_160) ;  /* 0xffffffa4003c7947 */ /* 0x000fea000383ffff */
.L_x_64:
[----:B-1----:R-:W-:-:S04]  /*8c20*/  MOV R2, UR4 ;  /* 0x0000000400027c02 */ /* 0x002fc80008000f00 */
[----:B------:R1:W2:Y:S03]  /*8c30*/  SYNCS.PHASECHK.TRANS64.TRYWAIT P0, [R2+URZ+0x8], R3 ;  /* 0x00000803020075a7 */ /* 0x0002a600080011ff */
[----:B--2---:R-:W-:Y:S05]  /*8c40*/  @!P0 NANOSLEEP.SYNCS 0x989680 ;  /* 0x009896800000895d */ /* 0x004fea0003900000 */
[----:B------:R-:W2:Y:S02]  /*8c50*/  @!P0 SYNCS.PHASECHK.TRANS64 P0, [R2+URZ+0x8], R3 ;  /* 0x00000803020085a7 */ /* 0x000ea400080010ff */
[----:B--2---:R-:W-:Y:S05]  /*8c60*/  @!P0 BRA `(.L_x_64) ;  /* 0xfffffffc00ec8947 */ /* 0x004fea000383ffff */
[----:B------:R-:W-:Y:S05]  /*8c70*/  BRA `(.L_x_63) ;  /* 0xffffffa400407947 */ /* 0x000fea000383ffff */
.L_x_65:
[----:B-1----:R1:W2:Y:S02]  /*8c80*/  SYNCS.PHASECHK.TRANS64.TRYWAIT P0, [R0+URZ+0x70], R5 ;  /* 0x00007005000075a7 */ /* 0x0022a400080011ff */
[----:B--2---:R-:W-:Y:S05]  /*8c90*/  @!P0 NANOSLEEP.SYNCS 0x989680 ;  /* 0x009896800000895d */ /* 0x004fea0003900000 */
[----:B------:R-:W2:Y:S02]  /*8ca0*/  @!P0 SYNCS.PHASECHK.TRANS64 P0, [R0+URZ+0x70], R5 ;  /* 0x00007005000085a7 */ /* 0x000ea400080010ff */
[----:B--2---:R-:W-:Y:S05]  /*8cb0*/  @!P0 BRA `(.L_x_65) ;  /* 0xfffffffc00f08947 */ /* 0x004fea000383ffff */
[----:B------:R-:W-:Y:S05]  /*8cc0*/  BRA `(.L_x_161) ;  /* 0xffffffa800287947 */ /* 0x000fea000383ffff */
.L_x_67:
[----:B------:R-:W-:-:S07]  /*8cd0*/  MOV R0, UR7 ;  /* 0x0000000700007c02 */ /* 0x000fce0008000f00 */
.L_x_162:
[----:B-1----:R1:W2:Y:S02]  /*8ce0*/  SYNCS.PHASECHK.TRANS64.TRYWAIT P0, [R0+URZ+0xb0], R5 ;  /* 0x0000b005000075a7 */ /* 0x0022a400080011ff */
[----:B--2---:R-:W-:Y:S05]  /*8cf0*/  @!P0 NANOSLEEP.SYNCS 0x989680 ;  /* 0x009896800000895d */ /* 0x004fea0003900000 */
[----:B------:R-:W2:Y:S02]  /*8d00*/  @!P0 SYNCS.PHASECHK.TRANS64 P0, [R0+URZ+0xb0], R5 ;  /* 0x0000b005000085a7 */ /* 0x000ea400080010ff */
[----:B--2---:R-:W-:Y:S05]  /*8d10*/  @!P0 BRA `(.L_x_162) ;  /* 0xfffffffc00f08947 */ /* 0x004fea000383ffff */
[----:B------:R-:W-:Y:S05]  /*8d20*/  BRA `(.L_x_163) ;  /* 0xffffffa800747947 */ /* 0x000fea000383ffff */
.L_x_70:
[----:B------:R-:W-:Y:S07]  /*8d30*/  MOV R0, UR6 ;  /* 0x0000000600007c02 */ /* 0x000fee0008000f00 */
.L_x_164:
[----:B-1----:R1:W2:Y:S02]  /*8d40*/  SYNCS.PHASECHK.TRANS64.TRYWAIT P0, [R0+URZ], R5 ;  /* 0x00000005000075a7 */ /* 0x0022a400080011ff */
[----:B--2---:R-:W-:Y:S05]  /*8d50*/  @!P0 NANOSLEEP.SYNCS 0x989680 ;  /* 0x009896800000895d */ /* 0x004fea0003900000 */
[----:B------:R-:W2:Y:S02]  /*8d60*/  @!P0 SYNCS.PHASECHK.TRANS64 P0, [R0+URZ], R5 ;  /* 0x00000005000085a7 */ /* 0x000ea400080010ff */
[----:B--2---:R-:W-:Y:S05]  /*8d70*/  @!P0 BRA `(.L_x_164) ;  /* 0xfffffffc00f08947 */ /* 0x004fea000383ffff */
[----:B------:R-:W-:Y:S05]  /*8d80*/  BRA `(.L_x_69) ;  /* 0xffffffa800887947 */ /* 0x000fea000383ffff */
.L_x_74:
[----:B-1----:R-:W-:-:S07]  /*8d90*/  MOV R0, UR7 ;  /* 0x0000000700007c02 */ /* 0x002fce0008000f00 */
.L_x_165:
[----:B-1----:R1:W2:Y:S02]  /*8da0*/  SYNCS.PHASECHK.TRANS64.TRYWAIT P0, [R0+URZ], R3 ;  /* 0x00000003000075a7 */ /* 0x0022a400080011ff */
[----:B--2---:R-:W-:Y:S05]  /*8db0*/  @!P0 NANOSLEEP.SYNCS 0x989680 ;  /* 0x009896800000895d */ /* 0x004fea0003900000 */
[----:B------:R-:W2:Y:S02]  /*8dc0*/  @!P0 SYNCS.PHASECHK.TRANS64 P0, [R0+URZ], R3 ;  /* 0x00000003000085a7 */ /* 0x000ea400080010ff */
[----:B--2---:R-:W-:Y:S05]  /*8dd0*/  @!P0 BRA `(.L_x_165) ;  /* 0xfffffffc00f08947 */ /* 0x004fea000383ffff */
[----:B------:R-:W-:Y:S05]  /*8de0*/  BRA `(.L_x_166) ;  /* 0xffffffac007c7947 */ /* 0x000fea000383ffff */
.L_x_75:
[----:B------:R-:W-:-:S07]  /*8df0*/  MOV R0, UR7 ;  /* 0x0000000700007c02 */ /* 0x000fce0008000f00 */
.L_x_167:
[----:B-1----:R1:W2:Y:S02]  /*8e00*/  SYNCS.PHASECHK.TRANS64.TRYWAIT P0, [R0+URZ], R3 ;  /* 0x00000003000075a7 */ /* 0x0022a400080011ff */
[----:B--2---:R-:W-:Y:S05]  /*8e10*/  @!P0 NANOSLEEP.SYNCS 0x989680 ;  /* 0x009896800000895d */ /* 0x004fea0003900000 */
[----:B------:R-:W2:Y:S02]  /*8e20*/  @!P0 SYNCS.PHASECHK.TRANS64 P0, [R0+URZ], R3 ;  /* 0x00000003000085a7 */ /* 0x000ea400080010ff */
[----:B--2---:R-:W-:Y:S05]  /*8e30*/  @!P0 BRA `(.L_x_167) ;  /* 0xfffffffc00f08947 */ /* 0x004fea000383ffff */
[----:B------:R-:W-:Y:S05]  /*8e40*/  BRA `(.L_x_168) ;  /* 0xffffffac00887947 */ /* 0x000fea000383ffff */
.L_x_76:
[----:B------:R-:W-:-:S07]  /*8e50*/  MOV R0, UR7 ;  /* 0x0000000700007c02 */ /* 0x000fce0008000f00 */
.L_x_169:
[----:B-1----:R1:W2:Y:S02]  /*8e60*/  SYNCS.PHASECHK.TRANS64.TRYWAIT P0, [R0+URZ], R3 ;  /* 0x00000003000075a7 */ /* 0x0022a400080011ff */
[----:B--2---:R-:W-:Y:S05]  /*8e70*/  @!P0 NANOSLEEP.SYNCS 0x989680 ;  /* 0x009896800000895d */ /* 0x004fea0003900000 */
[----:B------:R-:W2:Y:S02]  /*8e80*/  @!P0 SYNCS.PHASECHK.TRANS64 P0, [R0+URZ], R3 ;  /* 0x00000003000085a7 */ /* 0x000ea400080010ff */
[----:B--2---:R-:W-:Y:S05]  /*8e90*/  @!P0 BRA `(.L_x_169) ;  /* 0xfffffffc00f08947 */ /* 0x004fea000383ffff */
[----:B------:R-:W-:Y:S05]  /*8ea0*/  BRA `(.L_x_170) ;  /* 0xffffffac00947947 */ /* 0x000fea000383ffff */
.L_x_79:
[----:B------:R-:W-:-:S07]  /*8eb0*/  MOV R0, UR5 ;  /* 0x0000000500007c02 */ /* 0x000fce0008000f00 */
.L_x_171:
[----:B-1----:R1:W2:Y:S02]  /*8ec0*/  SYNCS.PHASECHK.TRANS64.TRYWAIT P1, [R0+URZ+0xf0], R3 ;  /* 0x0000f003000075a7 */ /* 0x0022a400080211ff */
[----:B--2---:R-:W-:Y:S05]  /*8ed0*/  @!P1 NANOSLEEP.SYNCS 0x989680 ;  /* 0x009896800000995d */ /* 0x004fea0003900000 */
[----:B------:R-:W2:Y:S02]  /*8ee0*/  @!P1 SYNCS.PHASECHK.TRANS64 P1, [R0+URZ+0xf0], R3 ;  /* 0x0000f003000095a7 */ /* 0x000ea400080210ff */
[----:B--2---:R-:W-:Y:S05]  /*8ef0*/  @!P1 BRA `(.L_x_171) ;  /* 0xfffffffc00f09947 */ /* 0x004fea000383ffff */
[----:B------:R-:W-:Y:S05]  /*8f00*/  BRA `(.L_x_172) ;  /* 0xffffffac00e07947 */ /* 0x000fea000383ffff */
.L_x_84:
[----:B--2---:R2:W4:Y:S02]  /*8f10*/  SYNCS.PHASECHK.TRANS64.TRYWAIT P0, [R0+URZ+0x70], R3 ;  /* 0x00007003000075a7 */ /* 0x00452400080011ff */
[----:B----4-:R-:W-:Y:S05]  /*8f20*/  @!P0 NANOSLEEP.SYNCS 0x989680 ;  /* 0x009896800000895d */ /* 0x010fea0003900000 */
[----:B------:R-:W4:Y:S02]  /*8f30*/  @!P0 SYNCS.PHASECHK.TRANS64 P0, [R0+URZ+0x70], R3 ;  /* 0x00007003000085a7 */ /* 0x000f2400080010ff */
[----:B----4-:R-:W-:Y:S05]  /*8f40*/  @!P0 BRA `(.L_x_84) ;  /* 0xfffffffc00f08947 */ /* 0x010fea000383ffff */
[----:B------:R-:W-:Y:S05]  /*8f50*/  BRA `(.L_x_173) ;  /* 0xffffffb000f47947 */ /* 0x000fea000383ffff */
.L_x_87:
[----:B------:R-:W-:Y:S07]  /*8f60*/  MOV R0, UR7 ;  /* 0x0000000700007c02 */ /* 0x000fee0008000f00 */
.L_x_174:
[----:B--2---:R2:W4:Y:S02]  /*8f70*/  SYNCS.PHASECHK.TRANS64.TRYWAIT P0, [R0+URZ+0x68], R3 ;  /* 0x00006803000075a7 */ /* 0x00452400080011ff */
[----:B----4-:R-:W-:Y:S05]  /*8f80*/  @!P0 NANOSLEEP.SYNCS 0x989680 ;  /* 0x009896800000895d */ /* 0x010fea0003900000 */
[----:B------:R-:W4:Y:S02]  /*8f90*/  @!P0 SYNCS.PHASECHK.TRANS64 P0, [R0+URZ+0x68], R3 ;  /* 0x00006803000085a7 */ /* 0x000f2400080010ff */
[----:B----4-:R-:W-:Y:S05]  /*8fa0*/  @!P0 BRA `(.L_x_174) ;  /* 0xfffffffc00f08947 */ /* 0x010fea000383ffff */
[----:B------:R-:W-:Y:S05]  /*8fb0*/  BRA `(.L_x_86) ;  /* 0xffffffb400d47947 */ /* 0x000fea000383ffff */
.L_x_90:
[----:B------:R-:W-:Y:S07]  /*8fc0*/  MOV R3, UR7 ;  /* 0x0000000700037c02 */ /* 0x000fee0008000f00 */
.L_x_175:
[----:B-1----:R1:W2:Y:S02]  /*8fd0*/  SYNCS.PHASECHK.TRANS64.TRYWAIT P0, [R3+URZ+0x40], R12 ;  /* 0x0000400c030075a7 */ /* 0x0022a400080011ff */
[----:B--2---:R-:W-:Y:S05]  /*8fe0*/  @!P0 NANOSLEEP.SYNCS 0x989680 ;  /* 0x009896800000895d */ /* 0x004fea0003900000 */
[----:B------:R-:W2:Y:S02]  /*8ff0*/  @!P0 SYNCS.PHASECHK.TRANS64 P0, [R3+URZ+0x40], R12 ;  /* 0x0000400c030085a7 */ /* 0x000ea400080010ff */
[----:B--2---:R-:W-:Y:S05]  /*9000*/  @!P0 BRA `(.L_x_175) ;  /* 0xfffffffc00f08947 */ /* 0x004fea000383ffff */
[----:B------:R-:W-:Y:S05]  /*9010*/  BRA `(.L_x_176) ;  /* 0xffffffb8004c7947 */ /* 0x000fea000383ffff */
.L_x_91:
[----:B-1----:R-:W-:Y:S07]  /*9020*/  MOV R3, UR7 ;  /* 0x0000000700037c02 */ /* 0x002fee0008000f00 */
.L_x_177:
[----:B-1----:R1:W2:Y:S02]  /*9030*/  SYNCS.PHASECHK.TRANS64.TRYWAIT P0, [R3+URZ+0x48], R12 ;  /* 0x0000480c030075a7 */ /* 0x0022a400080011ff */
[----:B--2---:R-:W-:Y:S05]  /*9040*/  @!P0 NANOSLEEP.SYNCS 0x989680 ;  /* 0x009896800000895d */ /* 0x004fea0003900000 */
[----:B------:R-:W2:Y:S02]  /*9050*/  @!P0 SYNCS.PHASECHK.TRANS64 P0, [R3+URZ+0x48], R12 ;  /* 0x0000480c030085a7 */ /* 0x000ea400080010ff */
[----:B--2---:R-:W-:Y:S05]  /*9060*/  @!P0 BRA `(.L_x_177) ;  /* 0xfffffffc00f08947 */ /* 0x004fea000383ffff */
[----:B------:R-:W-:Y:S05]  /*9070*/  BRA `(.L_x_178) ;  /* 0xffffffb800a87947 */ /* 0x000fea000383ffff */
.L_x_92:
[----:B-1----:R-:W-:Y:S07]  /*9080*/  MOV R3, UR7 ;  /* 0x0000000700037c02 */ /* 0x002fee0008000f00 */
.L_x_179:
[----:B-1----:R1:W2:Y:S02]  /*9090*/  SYNCS.PHASECHK.TRANS64.TRYWAIT P0, [R3+URZ+0x50], R12 ;  /* 0x0000500c030075a7 */ /* 0x0022a400080011ff */
[----:B--2---:R-:W-:Y:S05]  /*90a0*/  @!P0 NANOSLEEP.SYNCS 0x989680 ;  /* 0x009896800000895d */ /* 0x004fea0003900000 */
[----:B------:R-:W2:Y:S02]  /*90b0*/  @!P0 SYNCS.PHASECHK.TRANS64 P0, [R3+URZ+0x50], R12 ;  /* 0x0000500c030085a7 */ /* 0x000ea400080010ff */
[----:B--2---:R-:W-:Y:S05]  /*90c0*/  @!P0 BRA `(.L_x_179) ;  /* 0xfffffffc00f08947 */ /* 0x004fea000383ffff */
[----:B------:R-:W-:Y:S05]  /*90d0*/  BRA `(.L_x_180) ;  /* 0xffffffbc00047947 */ /* 0x000fea000383ffff */
.L_x_93:
[----:B------:R-:W-:Y:S07]  /*90e0*/  MOV R3, UR7 ;  /* 0x0000000700037c02 */ /* 0x000fee0008000f00 */
.L_x_181:
[----:B-1----:R1:W2:Y:S02]  /*90f0*/  SYNCS.PHASECHK.TRANS64.TRYWAIT P0, [R3+URZ+0x58], R12 ;  /* 0x0000580c030075a7 */ /* 0x0022a400080011ff */
[----:B--2---:R-:W-:Y:S05]  /*9100*/  @!P0 NANOSLEEP.SYNCS 0x989680 ;  /* 0x009896800000895d */ /* 0x004fea0003900000 */
[----:B------:R-:W2:Y:S02]  /*9110*/  @!P0 SYNCS.PHASECHK.TRANS64 P0, [R3+URZ+0x58], R12 ;  /* 0x0000580c030085a7 */ /* 0x000ea400080010ff */
[----:B--2---:R-:W-:Y:S05]  /*9120*/  @!P0 BRA `(.L_x_181) ;  /* 0xfffffffc00f08947 */ /* 0x004fea000383ffff */
[----:B------:R-:W-:Y:S05]  /*9130*/  BRA `(.L_x_182) ;  /* 0xffffffbc00a47947 */ /* 0x000fea000383ffff */
.L_x_95:
[----:B------:R-:W-:-:S07]  /*9140*/  MOV R0, UR7 ;  /* 0x0000000700007c02 */ /* 0x000fce0008000f00 */
.L_x_183:
[----:B-1----:R1:W4:Y:S02]  /*9150*/  SYNCS.PHASECHK.TRANS64.TRYWAIT P0, [R0+URZ+0x40], R3 ;  /* 0x00004003000075a7 */ /* 0x00232400080011ff */
[----:B----4-:R-:W-:Y:S05]  /*9160*/  @!P0 NANOSLEEP.SYNCS 0x989680 ;  /* 0x009896800000895d */ /* 0x010fea0003900000 */
[----:B------:R-:W4:Y:S02]  /*9170*/  @!P0 SYNCS.PHASECHK.TRANS64 P0, [R0+URZ+0x40], R3 ;  /* 0x00004003000085a7 */ /* 0x000f2400080010ff */
[----:B----4-:R-:W-:Y:S05]  /*9180*/  @!P0 BRA `(.L_x_183) ;  /* 0xfffffffc00f08947 */ /* 0x010fea000383ffff */
[----:B------:R-:W-:Y:S05]  /*9190*/  BRA `(.L_x_184) ;  /* 0xffffffc0002c7947 */ /* 0x000fea000383ffff */
.L_x_96:
[----:B-1----:R-:W-:-:S07]  /*91a0*/  MOV R0, UR7 ;  /* 0x0000000700007c02 */ /* 0x002fce0008000f00 */
.L_x_185:
[----:B-1----:R1:W4:Y:S02]  /*91b0*/  SYNCS.PHASECHK.TRANS64.TRYWAIT P0, [R0+URZ+0x48], R3 ;  /* 0x00004803000075a7 */ /* 0x00232400080011ff */
[----:B----4-:R-:W-:Y:S05]  /*91c0*/  @!P0 NANOSLEEP.SYNCS 0x989680 ;  /* 0x009896800000895d */ /* 0x010fea0003900000 */
[----:B------:R-:W4:Y:S02]  /*91d0*/  @!P0 SYNCS.PHASECHK.TRANS64 P0, [R0+URZ+0x48], R3 ;  /* 0x00004803000085a7 */ /* 0x000f2400080010ff */
[----:B----4-:R-:W-:Y:S05]  /*91e0*/  @!P0 BRA `(.L_x_185) ;  /* 0xfffffffc00f08947 */ /* 0x010fea000383ffff */
[----:B------:R-:W-:Y:S05]  /*91f0*/  BRA `(.L_x_186) ;  /* 0xffffffc0001c7947 */ /* 0x000fea000383ffff */
.L_x_97:
[----:B-1----:R-:W-:-:S07]  /*9200*/  MOV R0, UR7 ;  /* 0x0000000700007c02 */ /* 0x002fce0008000f00 */
.L_x_187:
[----:B-1----:R1:W4:Y:S02]  /*9210*/  SYNCS.PHASECHK.TRANS64.TRYWAIT P0, [R0+URZ+0x50], R3 ;  /* 0x00005003000075a7 */ /* 0x00232400080011ff */
[----:B----4-:R-:W-:Y:S05]  /*9220*/  @!P0 NANOSLEEP.SYNCS 0x989680 ;  /* 0x009896800000895d */ /* 0x010fea0003900000 */
[----:B------:R-:W4:Y:S02]  /*9230*/  @!P0 SYNCS.PHASECHK.TRANS64 P0, [R0+URZ+0x50], R3 ;  /* 0x00005003000085a7 */ /* 0x000f2400080010ff */
[----:B----4-:R-:W-:Y:S05]  /*9240*/  @!P0 BRA `(.L_x_187) ;  /* 0xfffffffc00f08947 */ /* 0x010fea000383ffff */
[----:B------:R-:W-:Y:S05]  /*9250*/  BRA `(.L_x_188) ;  /* 0xffffffc0000c7947 */ /* 0x000fea000383ffff */
.L_x_99:
[----:B--2---:R2:W3:Y:S02]  /*9260*/  SYNCS.PHASECHK.TRANS64.TRYWAIT P0, [R0+URZ+0x70], R3 ;  /* 0x00007003000075a7 */ /* 0x0044e400080011ff */
[----:B---3--:R-:W-:Y:S05]  /*9270*/  @!P0 NANOSLEEP.SYNCS 0x989680 ;  /* 0x009896800000895d */ /* 0x008fea0003900000 */
[----:B------:R-:W3:Y:S02]  /*9280*/  @!P0 SYNCS.PHASECHK.TRANS64 P0, [R0+URZ+0x70], R3 ;  /* 0x00007003000085a7 */ /* 0x000ee400080010ff */
[----:B---3--:R-:W-:Y:S05]  /*9290*/  @!P0 BRA `(.L_x_99) ;  /* 0xfffffffc00f08947 */ /* 0x008fea000383ffff */
[----:B------:R-:W-:Y:S05]  /*92a0*/  BRA `(.L_x_189) ;  /* 0xffffffc000dc7947 */ /* 0x000fea000383ffff */
.L_x_110:
[----:B-1----:R-:W-:Y:S04]  /*92b0*/  MOV R0, UR48 ;  /* 0x0000003000007c02 */ /* 0x002fe80008000f00 */
[----:B------:R1:W3:Y:S03]  /*92c0*/  SYNCS.PHASECHK.TRANS64.TRYWAIT P1, [R0+URZ+0x20], R5 ;  /* 0x00002005000075a7 */ /* 0x0002e600080211ff */
[----:B---3--:R-:W-:Y:S05]  /*92d0*/  @!P1 NANOSLEEP.SYNCS 0x989680 ;  /* 0x009896800000995d */ /* 0x008fea0003900000 */
[----:B------:R-:W3:Y:S02]  /*92e0*/  @!P1 SYNCS.PHASECHK.TRANS64 P1, [R0+URZ+0x20], R5 ;  /* 0x00002005000095a7 */ /* 0x000ee400080210ff */
[----:B---3--:R-:W-:Y:S05]  /*92f0*/  @!P1 BRA `(.L_x_110) ;  /* 0xfffffffc00ec9947 */ /* 0x008fea000383ffff */
[----:B------:R-:W-:Y:S05]  /*9300*/  BRA `(.L_x_109) ;  /* 0xffffffcc00e47947 */ /* 0x000fea000383ffff */
.L_x_112:
[----:B-1----:R1:W4:Y:S02]  /*9310*/  SYNCS.PHASECHK.TRANS64.TRYWAIT P0, [R74+URZ+0x90], R3 ;  /* 0x000090034a0075a7 */ /* 0x00232400080011ff */
[----:B----4-:R-:W-:Y:S05]  /*9320*/  @!P0 NANOSLEEP.SYNCS 0x989680 ;  /* 0x009896800000895d */ /* 0x010fea0003900000 */
[----:B------:R-:W4:Y:S02]  /*9330*/  @!P0 SYNCS.PHASECHK.TRANS64 P0, [R74+URZ+0x90], R3 ;  /* 0x000090034a0085a7 */ /* 0x000f2400080010ff */
[----:B----4-:R-:W-:Y:S05]  /*9340*/  @!P0 BRA `(.L_x_112) ;  /* 0xfffffffc00f08947 */ /* 0x010fea000383ffff */
[----:B------:R-:W-:Y:S05]  /*9350*/  BRA `(.L_x_111) ;  /* 0xffffffd000047947 */ /* 0x000fea000383ffff */
.L_x_121:
[----:B--2---:R2:W3:Y:S02]  /*9360*/  SYNCS.PHASECHK.TRANS64.TRYWAIT P0, [R3+URZ+0x20], R0 ;  /* 0x00002000030075a7 */ /* 0x0044e400080011ff */
[----:B---3--:R-:W-:Y:S05]  /*9370*/  @!P0 NANOSLEEP.SYNCS 0x989680 ;  /* 0x009896800000895d */ /* 0x008fea0003900000 */
[----:B------:R-:W3:Y:S02]  /*9380*/  @!P0 SYNCS.PHASECHK.TRANS64 P0, [R3+URZ+0x20], R0 ;  /* 0x00002000030085a7 */ /* 0x000ee400080010ff */
[----:B---3--:R-:W-:Y:S05]  /*9390*/  @!P0 BRA `(.L_x_121) ;  /* 0xfffffffc00f08947 */ /* 0x008fea000383ffff */
[----:B------:R-:W-:Y:S05]  /*93a0*/  BRA `(.L_x_120) ;  /* 0xffffffd800107947 */ /* 0x000fea000383ffff */
.L_x_129:
[----:B--2---:R2:W3:Y:S02]  /*93b0*/  SYNCS.PHASECHK.TRANS64.TRYWAIT P0, [R83+URZ+0x20], R4 ;  /* 0x00002004530075a7 */ /* 0x0044e400080011ff */
[----:B---3--:R-:W-:Y:S05]  /*93c0*/  @!P0 NANOSLEEP.SYNCS 0x989680 ;  /* 0x009896800000895d */ /* 0x008fea0003900000 */
[----:B------:R-:W3:Y:S02]  /*93d0*/  @!P0 SYNCS.PHASECHK.TRANS64 P0, [R83+URZ+0x20], R4 ;  /* 0x00002004530085a7 */ /* 0x000ee400080010ff */
[----:B---3--:R-:W-:Y:S05]  /*93e0*/  @!P0 BRA `(.L_x_129) ;  /* 0xfffffffc00f08947 */ /* 0x008fea000383ffff */
[----:B------:R-:W-:Y:S05]  /*93f0*/  BRA `(.L_x_128) ;  /* 0xffffffe0002c7947 */ /* 0x000fea000383ffff */
.L_x_137:
[----:B--2---:R2:W3:Y:S02]  /*9400*/  SYNCS.PHASECHK.TRANS64.TRYWAIT P0, [R88+URZ+0x20], R3 ;  /* 0x00002003580075a7 */ /* 0x0044e400080011ff */
[----:B---3--:R-:W-:Y:S05]  /*9410*/  @!P0 NANOSLEEP.SYNCS 0x989680 ;  /* 0x009896800000895d */ /* 0x008fea0003900000 */
[----:B------:R-:W3:Y:S02]  /*9420*/  @!P0 SYNCS.PHASECHK.TRANS64 P0, [R88+URZ+0x20], R3 ;  /* 0x00002003580085a7 */ /* 0x000ee400080010ff */
[----:B---3--:R-:W-:Y:S05]  /*9430*/  @!P0 BRA `(.L_x_137) ;  /* 0xfffffffc00f08947 */ /* 0x008fea000383ffff */
[----:B------:R-:W-:Y:S05]  /*9440*/  BRA `(.L_x_136) ;  /* 0xffffffe800487947 */ /* 0x000fea000383ffff */
        .weak           $__internal_0_$__cuda_sm10x_tcgen05_guardrail_trap_col_being_dealloced_not_returned_by_alloc
        .type           $__internal_0_$__cuda_sm10x_tcgen05_guardrail_trap_col_being_dealloced_not_returned_by_alloc,@function
        .size           $__internal_0_$__cuda_sm10x_tcgen05_guardrail_trap_col_being_dealloced_not_returned_by_alloc,($__internal_1_$__cuda_sm10x_tcgen05_guardrail_trap_phase_invalid_during_alloc - $__internal_0_$__cuda_sm10x_tcgen05_guardrail_trap_col_being_dealloced_not_returned_by_alloc)
$__internal_0_$__cuda_sm10x_tcgen05_guardrail_trap_col_being_dealloced_not_returned_by_alloc:
[----:B------:R-:W-:Y:S05]  /*9450*/  BPT.TRAP 0x1 ;  /* 0x000000040000795c */ /* 0x000fea0000300000 */
[----:B------:R-:W-:-:S04]  /*9460*/  HFMA2 R3, -RZ, RZ, 0, 0 ;  /* 0x00000000ff037431 */ /* 0x000fc800000001ff */
[----:B------:R-:W-:Y:S05]  /*9470*/  RET.REL.NODEC R2 `(_ZN7cutlass13device_kernelINS_4gemm6kernel13GemmUniversalIN4cute5tupleIJiiiiEEENS1_10collective13CollectiveMmaINS1_35MainloopSm100TmaUmmaWarpSpecializedILi2ELi2ELi4ENS5_IJNS4_1CILi4EEENSA_ILi1EEESC_EEEEENS5_IJNSA_ILi128EEESF_NSA_ILi64EEEEEENS_6half_tENS5_IJlSC_lEEESI_NS5_IJSC_llEEENS4_8TiledMMAINS4_8MMA_AtomIJNS4_26SM100_MMA_F16BF16_2x1SM_SSISI_SI_fLi128ELi128ELNS4_4UMMA5MajorE0ELSP_1ELNSO_7ScaleInE0ELSQ_0EEEEEENS4_6LayoutINS5_IJSC_SC_SC_EEENS5_IJNSA_ILi0EEESV_SV_EEEEENS5_IJNS4_10UnderscoreESY_SY_EEEEENS4_18SM100_TMA_2SM_LOADENS4_14ComposedLayoutINS4_7SwizzleILi3ELi4ELi3EEENS4_18smem_ptr_flag_bitsILi16EEENST_INS5_IJNSA_ILi8EEESG_EEENS5_IJSG_SC_EEEEEEEvNS4_8identityENS4_28SM100_TMA_2SM_LOAD_MULTICASTENS12_IS14_S16_NST_INS5_IJSG_S17_EEENS5_IJSC_SG_EEEEEEEvS1C_EENS_8epilogue10collective18CollectiveEpilogueINS1J_23Sm100TmaWarpSpecializedILi4ELi2ELi16ELb1ELb0EEEJNS5_IJSG_SF_SG_EEENS5_IJNST_ISG_SC_EENST_INS5_IJNSA_ILi16EEENSA_ILi2EEEEEES1F_EEEEESI_SJ_SI_SJ_NS1J_6fusion15FusionCallbacksIS1N_NS1V_17LinearCombinationISI_fSI_fLNS_15FloatRoundStyleE2EEES1O_S1U_JEEENS4_5SM1004TMEM4LOAD26SM100_TMEM_LOAD_32dp32b16xENS4_13SM90_TMA_LOADENS12_INS13_ILi1ELi4ELi3EEES16_NST_INS5_IJS17_S1Q_EEENS5_IJS1Q_SC_EEEEEEENS4_39AutoVectorizingCopyWithAssumedAlignmentILi128EEENS4_14SM90_TMA_STOREES2A_S2C_S2C_EEEvvEEEEvNT_6ParamsE) ;  /* 0xffffff6802e07950 */ /* 0x000fea0003c3ffff */
        .weak           $__internal_1_$__cuda_sm10x_tcgen05_guardrail_trap_phase_invalid_during_alloc
        .type           $__internal_1_$__cuda_sm10x_tcgen05_guardrail_trap_phase_invalid_during_alloc,@function
        .size           $__internal_1_$__cuda_sm10x_tcgen05_guardrail_trap_phase_invalid_during_alloc,($__internal_2_$__cuda_sm10x_tcgen05_guardrail_trap_unallocated_columns_being_dealloced - $__internal_1_$__cuda_sm10x_tcgen05_guardrail_trap_phase_invalid_during_alloc)
$__internal_1_$__cuda_sm10x_tcgen05_guardrail_trap_phase_invalid_during_alloc:
[----:B------:R-:W-:Y:S05]  /*9480*/  BPT.TRAP 0x1 ;  /* 0x000000040000795c */ /* 0x000fea0000300000 */
[----:B------:R-:W-:-:S04]  /*9490*/  MOV R3, 0x0 ;  /* 0x0000000000037802 */ /* 0x000fc80000000f00 */
[----:B------:R-:W-:Y:S05]  /*94a0*/  RET.REL.NODEC R2 `(_ZN7cutlass13device_kernelINS_4gemm6kernel13GemmUniversalIN4cute5tupleIJiiiiEEENS1_10collective13CollectiveMmaINS1_35MainloopSm100TmaUmmaWarpSpecializedILi2ELi2ELi4ENS5_IJNS4_1CILi4EEENSA_ILi1EEESC_EEEEENS5_IJNSA_ILi128EEESF_NSA_ILi64EEEEEENS_6half_tENS5_IJlSC_lEEESI_NS5_IJSC_llEEENS4_8TiledMMAINS4_8MMA_AtomIJNS4_26SM100_MMA_F16BF16_2x1SM_SSISI_SI_fLi128ELi128ELNS4_4UMMA5MajorE0ELSP_1ELNSO_7ScaleInE0ELSQ_0EEEEEENS4_6LayoutINS5_IJSC_SC_SC_EEENS5_IJNSA_ILi0EEESV_SV_EEEEENS5_IJNS4_10UnderscoreESY_SY_EEEEENS4_18SM100_TMA_2SM_LOADENS4_14ComposedLayoutINS4_7SwizzleILi3ELi4ELi3EEENS4_18smem_ptr_flag_bitsILi16EEENST_INS5_IJNSA_ILi8EEESG_EEENS5_IJSG_SC_EEEEEEEvNS4_8identityENS4_28SM100_TMA_2SM_LOAD_MULTICASTENS12_IS14_S16_NST_INS5_IJSG_S17_EEENS5_IJSC_SG_EEEEEEEvS1C_EENS_8epilogue10collective18CollectiveEpilogueINS1J_23Sm100TmaWarpSpecializedILi4ELi2ELi16ELb1ELb0EEEJNS5_IJSG_SF_SG_EEENS5_IJNST_ISG_SC_EENST_INS5_IJNSA_ILi16EEENSA_ILi2EEEEEES1F_EEEEESI_SJ_SI_SJ_NS1J_6fusion15FusionCallbacksIS1N_NS1V_17LinearCombinationISI_fSI_fLNS_15FloatRoundStyleE2EEES1O_S1U_JEEENS4_5SM1004TMEM4LOAD26SM100_TMEM_LOAD_32dp32b16xENS4_13SM90_TMA_LOADENS12_INS13_ILi1ELi4ELi3EEES16_NST_INS5_IJS17_S1Q_EEENS5_IJS1Q_SC_EEEEEEENS4_39AutoVectorizingCopyWithAssumedAlignmentILi128EEENS4_14SM90_TMA_STOREES2A_S2C_S2C_EEEvvEEEEvNT_6ParamsE) ;  /* 0xffffff6802d47950 */ /* 0x000fea0003c3ffff */
        .weak           $__internal_2_$__cuda_sm10x_tcgen05_guardrail_trap_unallocated_columns_being_dealloced
        .type           $__internal_2_$__cuda_sm10x_tcgen05_guardrail_trap_unallocated_columns_being_dealloced,@function
        .size           $__internal_2_$__cuda_sm10x_tcgen05_guardrail_trap_unallocated_columns_being_dealloced,(.L_x_191 - $__internal_2_$__cuda_sm10x_tcgen05_guardrail_trap_unallocated_columns_being_dealloced)
$__internal_2_$__cuda_sm10x_tcgen05_guardrail_trap_unallocated_columns_being_dealloced:
[----:B------:R-:W-:Y:S05]  /*94b0*/  BPT.TRAP 0x1 ;  /* 0x000000040000795c */ /* 0x000fea0000300000 */
[----:B------:R-:W-:-:S04]  /*94c0*/  HFMA2 R3, -RZ, RZ, 0, 0 ;  /* 0x00000000ff037431 */ /* 0x000fc800000001ff */
[----:B------:R-:W-:Y:S05]  /*94d0*/  RET.REL.NODEC R2 `(_ZN7cutlass13device_kernelINS_4gemm6kernel13GemmUniversalIN4cute5tupleIJiiiiEEENS1_10collective13CollectiveMmaINS1_35MainloopSm100TmaUmmaWarpSpecializedILi2ELi2ELi4ENS5_IJNS4_1CILi4EEENSA_ILi1EEESC_EEEEENS5_IJNSA_ILi128EEESF_NSA_ILi64EEEEEENS_6half_tENS5_IJlSC_lEEESI_NS5_IJSC_llEEENS4_8TiledMMAINS4_8MMA_AtomIJNS4_26SM100_MMA_F16BF16_2x1SM_SSISI_SI_fLi128ELi128ELNS4_4UMMA5MajorE0ELSP_1ELNSO_7ScaleInE0ELSQ_0EEEEEENS4_6LayoutINS5_IJSC_SC_SC_EEENS5_IJNSA_ILi0EEESV_SV_EEEEENS5_IJNS4_10UnderscoreESY_SY_EEEEENS4_18SM100_TMA_2SM_LOADENS4_14ComposedLayoutINS4_7SwizzleILi3ELi4ELi3EEENS4_18smem_ptr_flag_bitsILi16EEENST_INS5_IJNSA_ILi8EEESG_EEENS5_IJSG_SC_EEEEEEEvNS4_8identityENS4_28SM100_TMA_2SM_LOAD_MULTICASTENS12_IS14_S16_NST_INS5_IJSG_S17_EEENS5_IJSC_SG_EEEEEEEvS1C_EENS_8epilogue10collective18CollectiveEpilogueINS1J_23Sm100TmaWarpSpecializedILi4ELi2ELi16ELb1ELb0EEEJNS5_IJSG_SF_SG_EEENS5_IJNST_ISG_SC_EENST_INS5_IJNSA_ILi16EEENSA_ILi2EEEEEES1F_EEEEESI_SJ_SI_SJ_NS1J_6fusion15FusionCallbacksIS1N_NS1V_17LinearCombinationISI_fSI_fLNS_15FloatRoundStyleE2EEES1O_S1U_JEEENS4_5SM1004TMEM4LOAD26SM100_TMEM_LOAD_32dp32b16xENS4_13SM90_TMA_LOADENS12_INS13_ILi1ELi4ELi3EEES16_NST_INS5_IJS17_S1Q_EEENS5_IJS1Q_SC_EEEEEEENS4_39AutoVectorizingCopyWithAssumedAlignmentILi128EEENS4_14SM90_TMA_STOREES2A_S2C_S2C_EEEvvEEEEvNT_6ParamsE) ;  /* 0xffffff6802c87950 */ /* 0x000fea0003c3ffff */
.L_x_190:
[----:B------:R-:W-:-:S00]  /*94e0*/  BRA `(.L_x_190) ;  /* 0xfffffffc00fc7947 */ /* 0x000fc0000383ffff */
[----:B------:R-:W-:-:S00]  /*94f0*/  NOP ;  /* 0x0000000000007918 */ /* 0x000fc00000000000 */
        /* <DEDUP_REMOVED lines=8> */
.L_x_191:


//--------------------- .nv.global.init           --------------------------
	.section	.nv.global.init,"aw",@progbits
.nv.global.init:
	.type		$str$27,@object
	.size		$str$27,($str$28 - $str$27)
$str$27:
        /*0000*/ 	.byte	0x28, 0x61, 0x64, 0x64, 0x72, 0x65, 0x73, 0x73, 0x20, 0x26, 0x20, 0x6d, 0x61, 0x73, 0x6b, 0x29
        /*0010*/ 	.byte	0x20, 0x3d, 0x3d, 0x20, 0x30, 0x00
	.type		$str$28,@object
	.size		$str$28,($str$26 - $str$28)
$str$28:
        /*0016*/ 	.byte	0x2f, 0x74, 0x6d, 0x70, 0x2f, 0x63, 0x75, 0x74, 0x6c, 0x61, 0x73, 0x73, 0x5f, 0x73, 0x77, 0x65
        /*0026*/ 	.byte	0x65, 0x70, 0x5f, 0x73, 0x72, 0x63, 0x2f, 0x69, 0x6e, 0x63, 0x6c, 0x75, 0x64, 0x65, 0x2f, 0x63
        /*0036*/ 	.byte	0x75, 0x74, 0x65, 0x2f, 0x70, 0x6f, 0x69, 0x6e, 0x74, 0x65, 0x72, 0x5f, 0x66, 0x6c, 0x61, 0x67
        /*0046*/ 	.byte	0x67, 0x65, 0x64, 0x2e, 0x68, 0x70, 0x70, 0x00
	.type		$str$26,@object
	.size		$str$26,($str$25 - $str$26)
$str$26:
        /*004e*/ 	.byte	0x2f, 0x74, 0x6d, 0x70, 0x2f, 0x63, 0x75, 0x74, 0x6c, 0x61, 0x73, 0x73, 0x5f, 0x73, 0x77, 0x65
        /*005e*/ 	.byte	0x65, 0x70, 0x5f, 0x73, 0x72, 0x63, 0x2f, 0x69, 0x6e, 0x63, 0x6c, 0x75, 0x64, 0x65, 0x2f, 0x63
        /*006e*/ 	.byte	0x75, 0x74, 0x65, 0x2f, 0x61, 0x74, 0x6f, 0x6d, 0x2f, 0x63, 0x6f, 0x70, 0x79, 0x5f, 0x74, 0x72
        /*007e*/ 	.byte	0x61, 0x69, 0x74, 0x73, 0x5f, 0x73, 0x6d, 0x31, 0x30, 0x30, 0x2e, 0x68, 0x70, 0x70, 0x00
	.type		$str$25,@object
	.size		$str$25,(__unnamed_1 - $str$25)
$str$25:
        /*008d*/ 	.byte	0x28, 0x28, 0x75, 0x69, 0x6e, 0x74, 0x33, 0x32, 0x5f, 0x74, 0x28, 0x74, 0x68, 0x72, 0x65, 0x61
        /*009d*/ 	.byte	0x64, 0x49, 0x64, 0x78, 0x2e, 0x78, 0x29, 0x20, 0x2f, 0x20, 0x33, 0x32, 0x29, 0x20, 0x25, 0x20
        /*00ad*/ 	.byte	0x34, 0x29, 0x20, 0x3d, 0x3d, 0x20, 0x28, 0x28, 0x28, 0x74, 0x6d, 0x65, 0x6d, 0x5f, 0x61, 0x64
        /*00bd*/ 	.byte	0x64, 0x72, 0x20, 0x3e, 0x3e, 0x20, 0x31, 0x36, 0x29, 0x20, 0x2f, 0x20, 0x33, 0x32, 0x29, 0x20
        /*00cd*/ 	.byte	0x25, 0x20, 0x34, 0x29, 0x00
	.type		__unnamed_1,@object
	.size		__unnamed_1,(__unnamed_2 - __unnamed_1)
__unnamed_1:
        /*00d2*/ 	.byte	0x61, 0x75, 0x74, 0x6f, 0x20, 0x63, 0x75, 0x74, 0x65, 0x3a, 0x3a, 0x61, 0x73, 0x5f, 0x70, 0x6f
        /* <DEDUP_REMOVED lines=24> */
        /*0262*/ 	.byte	0x34, 0x38, 0x3e, 0x3e, 0x3e, 0x3e, 0x5d, 0x00
	.type		__unnamed_2,@object
	.size		__unnamed_2,(.L_2 - __unnamed_2)
__unnamed_2:
        /* <DEDUP_REMOVED lines=40> */
        /*04ea*/ 	.byte	0x3a, 0x3a, 0x43, 0x3c, 0x30, 0x3e, 0x3e, 0x3e, 0x3e, 0x5d, 0x00
.L_2:


//--------------------- .nv.shared._ZN7cutlass13device_kernelINS_4gemm6kernel13GemmUniversalIN4cute5tupleIJiiiiEEENS1_10collective13CollectiveMmaINS1_35MainloopSm100TmaUmmaWarpSpecializedILi2ELi2ELi4ENS5_IJNS4_1CILi4EEENSA_ILi1EEESC_EEEEENS5_IJNSA_ILi128EEESF_NSA_ILi64EEEEEENS_6half_tENS5_IJlSC_lEEESI_NS5_IJSC_llEEENS4_8TiledMMAINS4_8MMA_AtomIJNS4_26SM100_MMA_F16BF16_2x1SM_SSISI_SI_fLi128ELi128ELNS4_4UMMA5MajorE0ELSP_1ELNSO_7ScaleInE0ELSQ_0EEEEEENS4_6LayoutINS5_IJSC_SC_SC_EEENS5_IJNSA_ILi0EEESV_SV_EEEEENS5_IJNS4_10UnderscoreESY_SY_EEEEENS4_18SM100_TMA_2SM_LOADENS4_14ComposedLayoutINS4_7SwizzleILi3ELi4ELi3EEENS4_18smem_ptr_flag_bitsILi16EEENST_INS5_IJNSA_ILi8EEESG_EEENS5_IJSG_SC_EEEEEEEvNS4_8identityENS4_28SM100_TMA_2SM_LOAD_MULTICASTENS12_IS14_S16_NST_INS5_IJSG_S17_EEENS5_IJSC_SG_EEEEEEEvS1C_EENS_8epilogue10collective18CollectiveEpilogueINS1J_23Sm100TmaWarpSpecializedILi4ELi2ELi16ELb1ELb0EEEJNS5_IJSG_SF_SG_EEENS5_IJNST_ISG_SC_EENST_INS5_IJNSA_ILi16EEENSA_ILi2EEEEEES1F_EEEEESI_SJ_SI_SJ_NS1J_6fusion15FusionCallbacksIS1N_NS1V_17LinearCombinationISI_fSI_fLNS_15FloatRoundStyleE2EEES1O_S1U_JEEENS4_5SM1004TMEM4LOAD26SM100_TMEM_LOAD_32dp32b16xENS4_13SM90_TMA_LOADENS12_INS13_ILi1ELi4ELi3EEES16_NST_INS5_IJS17_S1Q_EEENS5_IJS1Q_SC_EEEEEEENS4_39AutoVectorizingCopyWithAssumedAlignmentILi128EEENS4_14SM90_TMA_STOREES2A_S2C_S2C_EEEvvEEEEvNT_6ParamsE --------------------------
	.section	.nv.shared._ZN7cutlass13device_kernelINS_4gemm6kernel13GemmUniversalIN4cute5tupleIJiiiiEEENS1_10collective13CollectiveMmaINS1_35MainloopSm100TmaUmmaWarpSpecializedILi2ELi2ELi4ENS5_IJNS4_1CILi4EEENSA_ILi1EEESC_EEEEENS5_IJNSA_ILi128EEESF_NSA_ILi64EEEEEENS_6half_tENS5_IJlSC_lEEESI_NS5_IJSC_llEEENS4_8TiledMMAINS4_8MMA_AtomIJNS4_26SM100_MMA_F16BF16_2x1SM_SSISI_SI_fLi128ELi128ELNS4_4UMMA5MajorE0ELSP_1ELNSO_7ScaleInE0ELSQ_0EEEEEENS4_6LayoutINS5_IJSC_SC_SC_EEENS5_IJNSA_ILi0EEESV_SV_EEEEENS5_IJNS4_10UnderscoreESY_SY_EEEEENS4_18SM100_TMA_2SM_LOADENS4_14ComposedLayoutINS4_7SwizzleILi3ELi4ELi3EEENS4_18smem_ptr_flag_bitsILi16EEENST_INS5_IJNSA_ILi8EEESG_EEENS5_IJSG_SC_EEEEEEEvNS4_8identityENS4_28SM100_TMA_2SM_LOAD_MULTICASTENS12_IS14_S16_NST_INS5_IJSG_S17_EEENS5_IJSC_SG_EEEEEEEvS1C_EENS_8epilogue10collective18CollectiveEpilogueINS1J_23Sm100TmaWarpSpecializedILi4ELi2ELi16ELb1ELb0EEEJNS5_IJSG_SF_SG_EEENS5_IJNST_ISG_SC_EENST_INS5_IJNSA_ILi16EEENSA_ILi2EEEEEES1F_EEEEESI_SJ_SI_SJ_NS1J_6fusion15FusionCallbacksIS1N_NS1V_17LinearCombinationISI_fSI_fLNS_15FloatRoundStyleE2EEES1O_S1U_JEEENS4_5SM1004TMEM4LOAD26SM100_TMEM_LOAD_32dp32b16xENS4_13SM90_TMA_LOADENS12_INS13_ILi1ELi4ELi3EEES16_NST_INS5_IJS17_S1Q_EEENS5_IJS1Q_SC_EEEEEEENS4_39AutoVectorizingCopyWithAssumedAlignmentILi128EEENS4_14SM90_TMA_STOREES2A_S2C_S2C_EEEvvEEEEvNT_6ParamsE,"aw",@nobits
	.sectionflags	@""
	.align	16
	.zero		1024


//--------------------- .nv.shared.reserved.0     --------------------------
	.section	.nv.shared.reserved.0,"aw",@nobits
	.weak		__nv_reservedSMEM_offset_0_alias
	.size		__nv_reservedSMEM_offset_0_alias, 0, 64
	.other		__nv_reservedSMEM_offset_0_alias,@"STO_CUDA_RESERVED_SHARED STV_DEFAULT"
__nv_reservedSMEM_offset_0_alias:
	.zero		0
.nv.shared.reserved.0:
	.zero		64
	.weak		__nv_reservedSMEM_tcgen05_partition
	.type		__nv_reservedSMEM_tcgen05_partition,@object
	.size		__nv_reservedSMEM_tcgen05_partition,(.L_0 - __nv_reservedSMEM_tcgen05_partition)
__nv_reservedSMEM_tcgen05_partition:
	.zero		32
.L_0:


//--------------------- .nv.global                --------------------------
	.section	.nv.global,"aw",@nobits
.nv.global:
	.type		_ZN40_INTERNAL_371e2b56_4_k_cu_95c7088b_372684cute1_E,@object
	.size		_ZN40_INTERNAL_371e2b56_4_k_cu_95c7088b_372684cute1_E,(_ZN40_INTERNAL_371e2b56_4_k_cu_95c7088b_372684cuda3std3__45__cpo6cbeginE - _ZN40_INTERNAL_371e2b56_4_k_cu_95c7088b_372684cute1_E)
_ZN40_INTERNAL_371e2b56_4_k_cu_95c7088b_372684cute1_E:
	.zero		1
	.type		_ZN40_INTERNAL_371e2b56_4_k_cu_95c7088b_372684cuda3std3__45__cpo6cbeginE,@object
	.size		_ZN40_INTERNAL_371e2b56_4_k_cu_95c7088b_372684cuda3std3__45__cpo6cbeginE,(_ZN40_INTERNAL_371e2b56_4_k_cu_95c7088b_372684cuda3std3__48in_placeE - _ZN40_INTERNAL_371e2b56_4_k_cu_95c7088b_372684cuda3std3__45__cpo6cbeginE)
_ZN40_INTERNAL_371e2b56_4_k_cu_95c7088b_372684cuda3std3__45__cpo6cbeginE:
	.zero		1
	.type		_ZN40_INTERNAL_371e2b56_4_k_cu_95c7088b_372684cuda3std3__48in_placeE,@object
	.size		_ZN40_INTERNAL_371e2b56_4_k_cu_95c7088b_372684cuda3std3__48in_placeE,(_ZN40_INTERNAL_371e2b56_4_k_cu_95c7088b_372684cuda3std6ranges3__45__cpo9iter_moveE - _ZN40_INTERNAL_371e2b56_4_k_cu_95c7088b_372684cuda3std3__48in_placeE)
_ZN40_INTERNAL_371e2b56_4_k_cu_95c7088b_372684cuda3std3__48in_placeE:
	.zero		1
	.type		_ZN40_INTERNAL_371e2b56_4_k_cu_95c7088b_372684cuda3std6ranges3__45__cpo9iter_moveE,@object
	.size		_ZN40_INTERNAL_371e2b56_4_k_cu_95c7088b_372684cuda3std6ranges3__45__cpo9iter_moveE,(_ZN40_INTERNAL_371e2b56_4_k_cu_95c7088b_372684cuda3std3__45__cpo5beginE - _ZN40_INTERNAL_371e2b56_4_k_cu_95c7088b_372684cuda3std6ranges3__45__cpo9iter_moveE)
_ZN40_INTERNAL_371e2b56_4_k_cu_95c7088b_372684cuda3std6ranges3__45__cpo9iter_moveE:
	.zero		1
	.type		_ZN40_INTERNAL_371e2b56_4_k_cu_95c7088b_372684cuda3std3__45__cpo5beginE,@object
	.size		_ZN40_INTERNAL_371e2b56_4_k_cu_95c7088b_372684cuda3std3__45__cpo5beginE,(_ZN40_INTERNAL_371e2b56_4_k_cu_95c7088b_372684cuda3std3__442_GLOBAL__N__371e2b56_4_k_cu_95c7088b_372686ignoreE - _ZN40_INTERNAL_371e2b56_4_k_cu_95c7088b_372684cuda3std3__45__cpo5beginE)
_ZN40_INTERNAL_371e2b56_4_k_cu_95c7088b_372684cuda3std3__45__cpo5beginE:
	.zero		1
	.type		_ZN40_INTERNAL_371e2b56_4_k_cu_95c7088b_372684cuda3std3__442_GLOBAL__N__371e2b56_4_k_cu_95c7088b_372686ignoreE,@object
	.size		_ZN40_INTERNAL_371e2b56_4_k_cu_95c7088b_372684cuda3std3__442_GLOBAL__N__371e2b56_4_k_cu_95c7088b_372686ignoreE,(_ZN40_INTERNAL_371e2b56_4_k_cu_95c7088b_372684cute7productE - _ZN40_INTERNAL_371e2b56_4_k_cu_95c7088b_372684cuda3std3__442_GLOBAL__N__371e2b56_4_k_cu_95c7088b_372686ignoreE)
_ZN40_INTERNAL_371e2b56_4_k_cu_95c7088b_372684cuda3std3__442_GLOBAL__N__371e2b56_4_k_cu_95c7088b_372686ignoreE:
	.zero		1
	.type		_ZN40_INTERNAL_371e2b56_4_k_cu_95c7088b_372684cute7productE,@object
	.size		_ZN40_INTERNAL_371e2b56_4_k_cu_95c7088b_372684cute7productE,(_ZN40_INTERNAL_371e2b56_4_k_cu_95c7088b_372684cuda3std3__45__cpo3endE - _ZN40_INTERNAL_371e2b56_4_k_cu_95c7088b_372684cute7productE)
_ZN40_INTERNAL_371e2b56_4_k_cu_95c7088b_372684cute7productE:
	.zero		1
	.type		_ZN40_INTERNAL_371e2b56_4_k_cu_95c7088b_372684cuda3std3__45__cpo3endE,@object
	.size		_ZN40_INTERNAL_371e2b56_4_k_cu_95c7088b_372684cuda3std3__45__cpo3endE,(_ZN40_INTERNAL_371e2b56_4_k_cu_95c7088b_372684cuda3std3__419piecewise_constructE - _ZN40_INTERNAL_371e2b56_4_k_cu_95c7088b_372684cuda3std3__45__cpo3endE)
_ZN40_INTERNAL_371e2b56_4_k_cu_95c7088b_372684cuda3std3__45__cpo3endE:
	.zero		1
	.type		_ZN40_INTERNAL_371e2b56_4_k_cu_95c7088b_372684cuda3std3__419piecewise_constructE,@object
	.size		_ZN40_INTERNAL_371e2b56_4_k_cu_95c7088b_372684cuda3std3__419piecewise_constructE,(_ZN40_INTERNAL_371e2b56_4_k_cu_95c7088b_372684cuda3std3__45__cpo4cendE - _ZN40_INTERNAL_371e2b56_4_k_cu_95c7088b_372684cuda3std3__419piecewise_constructE)
_ZN40_INTERNAL_371e2b56_4_k_cu_95c7088b_372684cuda3std3__419piecewise_constructE:
	.zero		1
	.type		_ZN40_INTERNAL_371e2b56_4_k_cu_95c7088b_372684cuda3std3__45__cpo4cendE,@object
	.size		_ZN40_INTERNAL_371e2b56_4_k_cu_95c7088b_372684cuda3std3__45__cpo4cendE,(_ZN40_INTERNAL_371e2b56_4_k_cu_95c7088b_372684cuda3std6ranges3__45__cpo4swapE - _ZN40_INTERNAL_371e2b56_4_k_cu_95c7088b_372684cuda3std3__45__cpo4cendE)
_ZN40_INTERNAL_371e2b56_4_k_cu_95c7088b_372684cuda3std3__45__cpo4cendE:
	.zero		1
	.type		_ZN40_INTERNAL_371e2b56_4_k_cu_95c7088b_372684cuda3std6ranges3__45__cpo4swapE,@object
	.size		_ZN40_INTERNAL_371e2b56_4_k_cu_95c7088b_372684cuda3std6ranges3__45__cpo4swapE,(.L_10 - _ZN40_INTERNAL_371e2b56_4_k_cu_95c7088b_372684cuda3std6ranges3__45__cpo4swapE)
_ZN40_INTERNAL_371e2b56_4_k_cu_95c7088b_372684cuda3std6ranges3__45__cpo4swapE:
	.zero		1
.L_10:


//--------------------- .nv.constant0._ZN7cutlass13device_kernelINS_4gemm6kernel13GemmUniversalIN4cute5tupleIJiiiiEEENS1_10collective13CollectiveMmaINS1_35MainloopSm100TmaUmmaWarpSpecializedILi2ELi2ELi4ENS5_IJNS4_1CILi4EEENSA_ILi1EEESC_EEEEENS5_IJNSA_ILi128EEESF_NSA_ILi64EEEEEENS_6half_tENS5_IJlSC_lEEESI_NS5_IJSC_llEEENS4_8TiledMMAINS4_8MMA_AtomIJNS4_26SM100_MMA_F16BF16_2x1SM_SSISI_SI_fLi128ELi128ELNS4_4UMMA5MajorE0ELSP_1ELNSO_7ScaleInE0ELSQ_0EEEEEENS4_6LayoutINS5_IJSC_SC_SC_EEENS5_IJNSA_ILi0EEESV_SV_EEEEENS5_IJNS4_10UnderscoreESY_SY_EEEEENS4_18SM100_TMA_2SM_LOADENS4_14ComposedLayoutINS4_7SwizzleILi3ELi4ELi3EEENS4_18smem_ptr_flag_bitsILi16EEENST_INS5_IJNSA_ILi8EEESG_EEENS5_IJSG_SC_EEEEEEEvNS4_8identityENS4_28SM100_TMA_2SM_LOAD_MULTICASTENS12_IS14_S16_NST_INS5_IJSG_S17_EEENS5_IJSC_SG_EEEEEEEvS1C_EENS_8epilogue10collective18CollectiveEpilogueINS1J_23Sm100TmaWarpSpecializedILi4ELi2ELi16ELb1ELb0EEEJNS5_IJSG_SF_SG_EEENS5_IJNST_ISG_SC_EENST_INS5_IJNSA_ILi16EEENSA_ILi2EEEEEES1F_EEEEESI_SJ_SI_SJ_NS1J_6fusion15FusionCallbacksIS1N_NS1V_17LinearCombinationISI_fSI_fLNS_15FloatRoundStyleE2EEES1O_S1U_JEEENS4_5SM1004TMEM4LOAD26SM100_TMEM_LOAD_32dp32b16xENS4_13SM90_TMA_LOADENS12_INS13_ILi1ELi4ELi3EEES16_NST_INS5_IJS17_S1Q_EEENS5_IJS1Q_SC_EEEEEEENS4_39AutoVectorizingCopyWithAssumedAlignmentILi128EEENS4_14SM90_TMA_STOREES2A_S2C_S2C_EEEvvEEEEvNT_6ParamsE --------------------------
	.section	.nv.constant0._ZN7cutlass13device_kernelINS_4gemm6kernel13GemmUniversalIN4cute5tupleIJiiiiEEENS1_10collective13CollectiveMmaINS1_35MainloopSm100TmaUmmaWarpSpecializedILi2ELi2ELi4ENS5_IJNS4_1CILi4EEENSA_ILi1EEESC_EEEEENS5_IJNSA_ILi128EEESF_NSA_ILi64EEEEEENS_6half_tENS5_IJlSC_lEEESI_NS5_IJSC_llEEENS4_8TiledMMAINS4_8MMA_AtomIJNS4_26SM100_MMA_F16BF16_2x1SM_SSISI_SI_fLi128ELi128ELNS4_4UMMA5MajorE0ELSP_1ELNSO_7ScaleInE0ELSQ_0EEEEEENS4_6LayoutINS5_IJSC_SC_SC_EEENS5_IJNSA_ILi0EEESV_SV_EEEEENS5_IJNS4_10UnderscoreESY_SY_EEEEENS4_18SM100_TMA_2SM_LOADENS4_14ComposedLayoutINS4_7SwizzleILi3ELi4ELi3EEENS4_18smem_ptr_flag_bitsILi16EEENST_INS5_IJNSA_ILi8EEESG_EEENS5_IJSG_SC_EEEEEEEvNS4_8identityENS4_28SM100_TMA_2SM_LOAD_MULTICASTENS12_IS14_S16_NST_INS5_IJSG_S17_EEENS5_IJSC_SG_EEEEEEEvS1C_EENS_8epilogue10collective18CollectiveEpilogueINS1J_23Sm100TmaWarpSpecializedILi4ELi2ELi16ELb1ELb0EEEJNS5_IJSG_SF_SG_EEENS5_IJNST_ISG_SC_EENST_INS5_IJNSA_ILi16EEENSA_ILi2EEEEEES1F_EEEEESI_SJ_SI_SJ_NS1J_6fusion15FusionCallbacksIS1N_NS1V_17LinearCombinationISI_fSI_fLNS_15FloatRoundStyleE2EEES1O_S1U_JEEENS4_5SM1004TMEM4LOAD26SM100_TMEM_LOAD_32dp32b16xENS4_13SM90_TMA_LOADENS12_INS13_ILi1ELi4ELi3EEES16_NST_INS5_IJS17_S1Q_EEENS5_IJS1Q_SC_EEEEEEENS4_39AutoVectorizingCopyWithAssumedAlignmentILi128EEENS4_14SM90_TMA_STOREES2A_S2C_S2C_EEEvvEEEEvNT_6ParamsE,"a",@progbits
	.sectionflags	@""
	.align	4
.nv.constant0._ZN7cutlass13device_kernelINS_4gemm6kernel13GemmUniversalIN4cute5tupleIJiiiiEEENS1_10collective13CollectiveMmaINS1_35MainloopSm100TmaUmmaWarpSpecializedILi2ELi2ELi4ENS5_IJNS4_1CILi4EEENSA_ILi1EEESC_EEEEENS5_IJNSA_ILi128EEESF_NSA_ILi64EEEEEENS_6half_tENS5_IJlSC_lEEESI_NS5_IJSC_llEEENS4_8TiledMMAINS4_8MMA_AtomIJNS4_26SM100_MMA_F16BF16_2x1SM_SSISI_SI_fLi128ELi128ELNS4_4UMMA5MajorE0ELSP_1ELNSO_7ScaleInE0ELSQ_0EEEEEENS4_6LayoutINS5_IJSC_SC_SC_EEENS5_IJNSA_ILi0EEESV_SV_EEEEENS5_IJNS4_10UnderscoreESY_SY_EEEEENS4_18SM100_TMA_2SM_LOADENS4_14ComposedLayoutINS4_7SwizzleILi3ELi4ELi3EEENS4_18smem_ptr_flag_bitsILi16EEENST_INS5_IJNSA_ILi8EEESG_EEENS5_IJSG_SC_EEEEEEEvNS4_8identityENS4_28SM100_TMA_2SM_LOAD_MULTICASTENS12_IS14_S16_NST_INS5_IJSG_S17_EEENS5_IJSC_SG_EEEEEEEvS1C_EENS_8epilogue10collective18CollectiveEpilogueINS1J_23Sm100TmaWarpSpecializedILi4ELi2ELi16ELb1ELb0EEEJNS5_IJSG_SF_SG_EEENS5_IJNST_ISG_SC_EENST_INS5_IJNSA_ILi16EEENSA_ILi2EEEEEES1F_EEEEESI_SJ_SI_SJ_NS1J_6fusion15FusionCallbacksIS1N_NS1V_17LinearCombinationISI_fSI_fLNS_15FloatRoundStyleE2EEES1O_S1U_JEEENS4_5SM1004TMEM4LOAD26SM100_TMEM_LOAD_32dp32b16xENS4_13SM90_TMA_LOADENS12_INS13_ILi1ELi4ELi3EEES16_NST_INS5_IJS17_S1Q_EEENS5_IJS1Q_SC_EEEEEEENS4_39AutoVectorizingCopyWithAssumedAlignmentILi128EEENS4_14SM90_TMA_STOREES2A_S2C_S2C_EEEvvEEEEvNT_6ParamsE:
	.zero		2944


//--------------------- SYMBOLS --------------------------

	.type		.nv.reservedSmem.offset0,@object
	.size		.nv.reservedSmem.offset0,0x4
	.type		.nv.reservedSmem.cap,@object
	.size		.nv.reservedSmem.cap,0x4
	.type		__assertfail,@function
